	.target	sm_90a

	.elftype	@"ET_EXEC"


//--------------------- .note.nv.tkinfo           --------------------------
	.section	.note.nv.tkinfo,"",@"SHT_NOTE"
	.sectionflags	@"SHF_NOTE_NV_TKINFO"
	.tkinfo
        /*0018*/ 	.word	0x00000002
        /*0030*/ 	.string	""
        /*0030*/ 	.string	"ptxas"
        /*0030*/ 	.string	"Cuda compilation tools, release 13.0, V13.0.88"
        /*0030*/ 	.string	"Build cuda_13.0.r13.0/compiler.36424714_0"
        /*0030*/ 	.string	"-arch sm_90a -m 64 "



//--------------------- .note.nv.cuinfo           --------------------------
	.section	.note.nv.cuinfo,"",@"SHT_NOTE"
	.sectionflags	@"SHF_NOTE_NV_CUINFO"
        /*0018*/ 	.short	0x0002
        /*001a*/ 	.short	0x005a
        /*001c*/ 	.short	0x0082
	.zero		2


//--------------------- .nv.info                  --------------------------
	.section	.nv.info,"",@"SHT_CUDA_INFO"
	.align	4


	//----- nvinfo : EIATTR_REGCOUNT
	.align		4
        /*0000*/ 	.byte	0x04, 0x2f
        /*0002*/ 	.short	(.L_12 - .L_11)
	.align		4
.L_11:
        /*0004*/ 	.word	index@(_ZN7cutlass13device_kernelINS_4gemm6kernel13GemmUniversalIN4cute5tupleIJiiiiEEENS1_10collective13CollectiveMmaINS1_40MainloopSm90TmaGmmaWarpSpecializedSparseILi6ENS5_IJNS4_1CILi2EEENSA_ILi1EEESC_EEENS1_35KernelTmaWarpSpecializedCooperativeEEENS5_IJNSA_ILi128EEENSA_ILi64EEESG_EEENS_6half_tENS5_IJNS4_6LayoutINS5_IJiNS5_IJSB_iEEEiEEENS5_IJlNS5_IJSC_SB_EEElEEEEENSK_INS5_IJNS5_IJNS5_IJNSA_ILi8EEESB_NSA_ILi4EEEEEEiEEENS5_IJNS5_IJNSA_ILi16EEESB_SR_EEEiEEEiEEENS5_IJNS5_IJNS5_IJSG_SU_NSA_ILi2048EEEEEENSA_ILi8192EEEEEENS5_IJNS5_IJSC_NSA_ILi1024EEENSA_ILi32EEEEEElEEElEEEEEEEESJ_NS5_IJlSC_lEEENS4_8TiledMMAINS4_8MMA_AtomIJNS4_4SM904GMMA6SPARSE26GMMA_64x64x32_F32F16F16_SSILNS1D_5MajorE0ELS1G_0ELNS1D_7ScaleInE1ELS1H_1ELNS1D_9SparseSelE0EEEEEENSK_ISD_NS5_IJSC_NSA_ILi0EEES1L_EEEEENS5_IJNS4_10UnderscoreES1O_S1O_EEEEENS4_13SM90_TMA_LOADENS4_14ComposedLayoutINS4_7SwizzleILi3ELi4ELi3EEENS4_25smem_sparse_ptr_flag_bitsILi2ELi16EEENSK_INS5_IJNS5_IJSC_SQ_EEENS5_IJSB_SH_EEEEEENS5_IJNS5_IJS1L_SG_EEESN_EEEEEEEvNS4_8identityENS4_23SM90_TMA_LOAD_MULTICASTENS1S_IS1U_NS4_18smem_ptr_flag_bitsILi16EEENSK_INS5_IJSQ_SH_EEENS5_IJSH_SC_EEEEEEEvS24_EENS_8epilogue10collective6detail29Sm90TmaWarpSpecializedAdapterINS2E_15DefaultEpilogueIfNS5_IJSC_llEEES2I_NS2D_6thread17LinearCombinationIfLi1EffLNS2J_9ScaleType4KindE0ELNS_15FloatRoundStyleE2EfEENS1_15EpilogueDefaultEEEEEvvEEEEvNT_6ParamsE)
        /*0008*/ 	.word	0x000000a8


	//----- nvinfo : EIATTR_FRAME_SIZE
	.align		4
.L_12:
        /*000c*/ 	.byte	0x04, 0x11
        /*000e*/ 	.short	(.L_14 - .L_13)
	.align		4
.L_13:
        /*0010*/ 	.word	index@(_ZN7cutlass13device_kernelINS_4gemm6kernel13GemmUniversalIN4cute5tupleIJiiiiEEENS1_10collective13CollectiveMmaINS1_40MainloopSm90TmaGmmaWarpSpecializedSparseILi6ENS5_IJNS4_1CILi2EEENSA_ILi1EEESC_EEENS1_35KernelTmaWarpSpecializedCooperativeEEENS5_IJNSA_ILi128EEENSA_ILi64EEESG_EEENS_6half_tENS5_IJNS4_6LayoutINS5_IJiNS5_IJSB_iEEEiEEENS5_IJlNS5_IJSC_SB_EEElEEEEENSK_INS5_IJNS5_IJNS5_IJNSA_ILi8EEESB_NSA_ILi4EEEEEEiEEENS5_IJNS5_IJNSA_ILi16EEESB_SR_EEEiEEEiEEENS5_IJNS5_IJNS5_IJSG_SU_NSA_ILi2048EEEEEENSA_ILi8192EEEEEENS5_IJNS5_IJSC_NSA_ILi1024EEENSA_ILi32EEEEEElEEElEEEEEEEESJ_NS5_IJlSC_lEEENS4_8TiledMMAINS4_8MMA_AtomIJNS4_4SM904GMMA6SPARSE26GMMA_64x64x32_F32F16F16_SSILNS1D_5MajorE0ELS1G_0ELNS1D_7ScaleInE1ELS1H_1ELNS1D_9SparseSelE0EEEEEENSK_ISD_NS5_IJSC_NSA_ILi0EEES1L_EEEEENS5_IJNS4_10UnderscoreES1O_S1O_EEEEENS4_13SM90_TMA_LOADENS4_14ComposedLayoutINS4_7SwizzleILi3ELi4ELi3EEENS4_25smem_sparse_ptr_flag_bitsILi2ELi16EEENSK_INS5_IJNS5_IJSC_SQ_EEENS5_IJSB_SH_EEEEEENS5_IJNS5_IJS1L_SG_EEESN_EEEEEEEvNS4_8identityENS4_23SM90_TMA_LOAD_MULTICASTENS1S_IS1U_NS4_18smem_ptr_flag_bitsILi16EEENSK_INS5_IJSQ_SH_EEENS5_IJSH_SC_EEEEEEEvS24_EENS_8epilogue10collective6detail29Sm90TmaWarpSpecializedAdapterINS2E_15DefaultEpilogueIfNS5_IJSC_llEEES2I_NS2D_6thread17LinearCombinationIfLi1EffLNS2J_9ScaleType4KindE0ELNS_15FloatRoundStyleE2EfEENS1_15EpilogueDefaultEEEEEvvEEEEvNT_6ParamsE)
        /*0014*/ 	.word	0x00000000


	//----- nvinfo : EIATTR_MIN_STACK_SIZE
	.align		4
.L_14:
        /*0018*/ 	.byte	0x04, 0x12
        /*001a*/ 	.short	(.L_16 - .L_15)
	.align		4
.L_15:
        /*001c*/ 	.word	index@(_ZN7cutlass13device_kernelINS_4gemm6kernel13GemmUniversalIN4cute5tupleIJiiiiEEENS1_10collective13CollectiveMmaINS1_40MainloopSm90TmaGmmaWarpSpecializedSparseILi6ENS5_IJNS4_1CILi2EEENSA_ILi1EEESC_EEENS1_35KernelTmaWarpSpecializedCooperativeEEENS5_IJNSA_ILi128EEENSA_ILi64EEESG_EEENS_6half_tENS5_IJNS4_6LayoutINS5_IJiNS5_IJSB_iEEEiEEENS5_IJlNS5_IJSC_SB_EEElEEEEENSK_INS5_IJNS5_IJNS5_IJNSA_ILi8EEESB_NSA_ILi4EEEEEEiEEENS5_IJNS5_IJNSA_ILi16EEESB_SR_EEEiEEEiEEENS5_IJNS5_IJNS5_IJSG_SU_NSA_ILi2048EEEEEENSA_ILi8192EEEEEENS5_IJNS5_IJSC_NSA_ILi1024EEENSA_ILi32EEEEEElEEElEEEEEEEESJ_NS5_IJlSC_lEEENS4_8TiledMMAINS4_8MMA_AtomIJNS4_4SM904GMMA6SPARSE26GMMA_64x64x32_F32F16F16_SSILNS1D_5MajorE0ELS1G_0ELNS1D_7ScaleInE1ELS1H_1ELNS1D_9SparseSelE0EEEEEENSK_ISD_NS5_IJSC_NSA_ILi0EEES1L_EEEEENS5_IJNS4_10UnderscoreES1O_S1O_EEEEENS4_13SM90_TMA_LOADENS4_14ComposedLayoutINS4_7SwizzleILi3ELi4ELi3EEENS4_25smem_sparse_ptr_flag_bitsILi2ELi16EEENSK_INS5_IJNS5_IJSC_SQ_EEENS5_IJSB_SH_EEEEEENS5_IJNS5_IJS1L_SG_EEESN_EEEEEEEvNS4_8identityENS4_23SM90_TMA_LOAD_MULTICASTENS1S_IS1U_NS4_18smem_ptr_flag_bitsILi16EEENSK_INS5_IJSQ_SH_EEENS5_IJSH_SC_EEEEEEEvS24_EENS_8epilogue10collective6detail29Sm90TmaWarpSpecializedAdapterINS2E_15DefaultEpilogueIfNS5_IJSC_llEEES2I_NS2D_6thread17LinearCombinationIfLi1EffLNS2J_9ScaleType4KindE0ELNS_15FloatRoundStyleE2EfEENS1_15EpilogueDefaultEEEEEvvEEEEvNT_6ParamsE)
        /*0020*/ 	.word	0x00000000
.L_16:


//--------------------- .nv.compat                --------------------------
	.section	.nv.compat,"",@"SHT_CUDA_COMPAT_INFO"
	.align	4
        /*0000*/ 	.byte	0x02, 0x09, 0x01, 0x00, 0x02, 0x02, 0x04, 0x00, 0x02, 0x05, 0x05, 0x00, 0x03, 0x07, 0x01, 0x01
        /*0010*/ 	.byte	0x02, 0x03, 0x01, 0x00, 0x02, 0x06, 0x01, 0x00, 0x04, 0x0b, 0x08, 0x00, 0x00, 0x00, 0x00, 0x00
        /*0020*/ 	.byte	0x00, 0x00, 0x00, 0x00


//--------------------- .nv.info._ZN7cutlass13device_kernelINS_4gemm6kernel13GemmUniversalIN4cute5tupleIJiiiiEEENS1_10collective13CollectiveMmaINS1_40MainloopSm90TmaGmmaWarpSpecializedSparseILi6ENS5_IJNS4_1CILi2EEENSA_ILi1EEESC_EEENS1_35KernelTmaWarpSpecializedCooperativeEEENS5_IJNSA_ILi128EEENSA_ILi64EEESG_EEENS_6half_tENS5_IJNS4_6LayoutINS5_IJiNS5_IJSB_iEEEiEEENS5_IJlNS5_IJSC_SB_EEElEEEEENSK_INS5_IJNS5_IJNS5_IJNSA_ILi8EEESB_NSA_ILi4EEEEEEiEEENS5_IJNS5_IJNSA_ILi16EEESB_SR_EEEiEEEiEEENS5_IJNS5_IJNS5_IJSG_SU_NSA_ILi2048EEEEEENSA_ILi8192EEEEEENS5_IJNS5_IJSC_NSA_ILi1024EEENSA_ILi32EEEEEElEEElEEEEEEEESJ_NS5_IJlSC_lEEENS4_8TiledMMAINS4_8MMA_AtomIJNS4_4SM904GMMA6SPARSE26GMMA_64x64x32_F32F16F16_SSILNS1D_5MajorE0ELS1G_0ELNS1D_7ScaleInE1ELS1H_1ELNS1D_9SparseSelE0EEEEEENSK_ISD_NS5_IJSC_NSA_ILi0EEES1L_EEEEENS5_IJNS4_10UnderscoreES1O_S1O_EEEEENS4_13SM90_TMA_LOADENS4_14ComposedLayoutINS4_7SwizzleILi3ELi4ELi3EEENS4_25smem_sparse_ptr_flag_bitsILi2ELi16EEENSK_INS5_IJNS5_IJSC_SQ_EEENS5_IJSB_SH_EEEEEENS5_IJNS5_IJS1L_SG_EEESN_EEEEEEEvNS4_8identityENS4_23SM90_TMA_LOAD_MULTICASTENS1S_IS1U_NS4_18smem_ptr_flag_bitsILi16EEENSK_INS5_IJSQ_SH_EEENS5_IJSH_SC_EEEEEEEvS24_EENS_8epilogue10collective6detail29Sm90TmaWarpSpecializedAdapterINS2E_15DefaultEpilogueIfNS5_IJSC_llEEES2I_NS2D_6thread17LinearCombinationIfLi1EffLNS2J_9ScaleType4KindE0ELNS_15FloatRoundStyleE2EfEENS1_15EpilogueDefaultEEEEEvvEEEEvNT_6ParamsE --------------------------
	.section	.nv.info._ZN7cutlass13device_kernelINS_4gemm6kernel13GemmUniversalIN4cute5tupleIJiiiiEEENS1_10collective13CollectiveMmaINS1_40MainloopSm90TmaGmmaWarpSpecializedSparseILi6ENS5_IJNS4_1CILi2EEENSA_ILi1EEESC_EEENS1_35KernelTmaWarpSpecializedCooperativeEEENS5_IJNSA_ILi128EEENSA_ILi64EEESG_EEENS_6half_tENS5_IJNS4_6LayoutINS5_IJiNS5_IJSB_iEEEiEEENS5_IJlNS5_IJSC_SB_EEElEEEEENSK_INS5_IJNS5_IJNS5_IJNSA_ILi8EEESB_NSA_ILi4EEEEEEiEEENS5_IJNS5_IJNSA_ILi16EEESB_SR_EEEiEEEiEEENS5_IJNS5_IJNS5_IJSG_SU_NSA_ILi2048EEEEEENSA_ILi8192EEEEEENS5_IJNS5_IJSC_NSA_ILi1024EEENSA_ILi32EEEEEElEEElEEEEEEEESJ_NS5_IJlSC_lEEENS4_8TiledMMAINS4_8MMA_AtomIJNS4_4SM904GMMA6SPARSE26GMMA_64x64x32_F32F16F16_SSILNS1D_5MajorE0ELS1G_0ELNS1D_7ScaleInE1ELS1H_1ELNS1D_9SparseSelE0EEEEEENSK_ISD_NS5_IJSC_NSA_ILi0EEES1L_EEEEENS5_IJNS4_10UnderscoreES1O_S1O_EEEEENS4_13SM90_TMA_LOADENS4_14ComposedLayoutINS4_7SwizzleILi3ELi4ELi3EEENS4_25smem_sparse_ptr_flag_bitsILi2ELi16EEENSK_INS5_IJNS5_IJSC_SQ_EEENS5_IJSB_SH_EEEEEENS5_IJNS5_IJS1L_SG_EEESN_EEEEEEEvNS4_8identityENS4_23SM90_TMA_LOAD_MULTICASTENS1S_IS1U_NS4_18smem_ptr_flag_bitsILi16EEENSK_INS5_IJSQ_SH_EEENS5_IJSH_SC_EEEEEEEvS24_EENS_8epilogue10collective6detail29Sm90TmaWarpSpecializedAdapterINS2E_15DefaultEpilogueIfNS5_IJSC_llEEES2I_NS2D_6thread17LinearCombinationIfLi1EffLNS2J_9ScaleType4KindE0ELNS_15FloatRoundStyleE2EfEENS1_15EpilogueDefaultEEEEEvvEEEEvNT_6ParamsE,"",@"SHT_CUDA_INFO"
	.sectionflags	@""
	.align	4


	//----- nvinfo : EIATTR_CUDA_API_VERSION
	.align		4
        /*0000*/ 	.byte	0x04, 0x37
        /*0002*/ 	.short	(.L_18 - .L_17)
.L_17:
        /*0004*/ 	.word	0x00000082


	//----- nvinfo : EIATTR_KPARAM_INFO
	.align		4
.L_18:
        /*0008*/ 	.byte	0x04, 0x17
        /*000a*/ 	.short	(.L_20 - .L_19)
.L_19:
        /*000c*/ 	.word	0x00000000
        /*0010*/ 	.short	0x0000
        /*0012*/ 	.short	0x0070
        /*0014*/ 	.byte	0x00, 0xf0, 0x01, 0x14


	//----- nvinfo : EIATTR_SPARSE_MMA_MASK
	.align		4
.L_20:
        /*0018*/ 	.byte	0x03, 0x50
        /*001a*/ 	.short	0x0002


	//----- nvinfo : EIATTR_MAXREG_COUNT
	.align		4
        /*001c*/ 	.byte	0x03, 0x1b
        /*001e*/ 	.short	0x00a8


	//----- nvinfo : EIATTR_NUM_BARRIERS
	.align		4
        /*0020*/ 	.byte	0x02, 0x4c
        /*0022*/ 	.byte	0x01
	.zero		1


	//----- nvinfo : EIATTR_MERCURY_ISA_VERSION
	.align		4
        /*0024*/ 	.byte	0x03, 0x5f
        /*0026*/ 	.short	0x0101


	//----- nvinfo : EIATTR_INT_WARP_WIDE_INSTR_OFFSETS
	.align		4
        /*0028*/ 	.byte	0x04, 0x31
        /*002a*/ 	.short	(.L_22 - .L_21)


	//   ....[0]....
.L_21:
        /*002c*/ 	.word	0x00000540


	//   ....[1]....
        /*0030*/ 	.word	0x00000680


	//   ....[2]....
        /*0034*/ 	.word	0x00000720


	//----- nvinfo : EIATTR_COOP_GROUP_MASK_REGIDS
	.align		4
.L_22:
        /*0038*/ 	.byte	0x04, 0x29
        /*003a*/ 	.short	(.L_24 - .L_23)


	//   ....[0]....
.L_23:
        /*003c*/ 	.word	0xffffffff


	//   ....[1]....
        /*0040*/ 	.word	0xffffffff


	//   ....[2]....
        /*0044*/ 	.word	0xffffffff


	//   ....[3]....
        /*0048*/ 	.word	0xffffffff


	//   ....[4]....
        /*004c*/ 	.word	0xffffffff


	//   ....[5]....
        /*0050*/ 	.word	0xffffffff


	//----- nvinfo : EIATTR_COOP_GROUP_INSTR_OFFSETS
	.align		4
.L_24:
        /*0054*/ 	.byte	0x04, 0x28
        /*0056*/ 	.short	(.L_26 - .L_25)


	//   ....[0]....
.L_25:
        /*0058*/ 	.word	0x00000060


	//   ....[1]....
        /*005c*/ 	.word	0x00000070


	//   ....[2]....
        /*0060*/ 	.word	0x00000160


	//   ....[3]....
        /*0064*/ 	.word	0x00000350


	//   ....[4]....
        /*0068*/ 	.word	0x00000850


	//   ....[5]....
        /*006c*/ 	.word	0x000012d0


	//----- nvinfo : EIATTR_REG_RECONFIG
	.align		4
.L_26:
        /*0070*/ 	.byte	0x01, 0x54
	.zero		2


	//----- nvinfo : EIATTR_MBARRIER_INSTR_OFFSETS
	.align		4
        /*0074*/ 	.byte	0x04, 0x39
        /*0076*/ 	.short	(.L_28 - .L_27)


	//   ....[0]....
.L_27:
        /*0078*/ 	.word	0x00000260
        /*007c*/ 	.word	0x000000ff
        /*0080*/ 	.word	0x00000000
        /*0084*/ 	.short	0x0100
        /*0086*/ 	.byte	0x08
	.zero		1


	//   ....[1]....
        /*0088*/ 	.word	0x00000270
        /*008c*/ 	.word	0x000000ff
        /*0090*/ 	.word	0x00000030
        /*0094*/ 	.short	0x0100
        /*0096*/ 	.byte	0x08
	.zero		1


	//   ....[2]....
        /*0098*/ 	.word	0x00000280
        /*009c*/ 	.word	0x000000ff
        /*00a0*/ 	.word	0x00000008
        /*00a4*/ 	.short	0x0100
        /*00a6*/ 	.byte	0x08
	.zero		1


	//   ....[3]....
        /*00a8*/ 	.word	0x00000290
        /*00ac*/ 	.word	0x000000ff
        /*00b0*/ 	.word	0x00000038
        /*00b4*/ 	.short	0x0100
        /*00b6*/ 	.byte	0x08
	.zero		1


	//   ....[4]....
        /*00b8*/ 	.word	0x000002a0
        /*00bc*/ 	.word	0x000000ff
        /*00c0*/ 	.word	0x00000010
        /*00c4*/ 	.short	0x0100
        /*00c6*/ 	.byte	0x08
	.zero		1


	//   ....[5]....
        /*00c8*/ 	.word	0x000002b0
        /*00cc*/ 	.word	0x000000ff
        /*00d0*/ 	.word	0x00000040
        /*00d4*/ 	.short	0x0100
        /*00d6*/ 	.byte	0x08
	.zero		1


	//   ....[6]....
        /*00d8*/ 	.word	0x000002c0
        /*00dc*/ 	.word	0x000000ff
        /*00e0*/ 	.word	0x00000018
        /*00e4*/ 	.short	0x0100
        /*00e6*/ 	.byte	0x08
	.zero		1


	//   ....[7]....
        /*00e8*/ 	.word	0x000002d0
        /*00ec*/ 	.word	0x000000ff
        /*00f0*/ 	.word	0x00000048
        /*00f4*/ 	.short	0x0100
        /*00f6*/ 	.byte	0x08
	.zero		1


	//   ....[8]....
        /*00f8*/ 	.word	0x000002e0
        /*00fc*/ 	.word	0x000000ff
        /*0100*/ 	.word	0x00000020
        /*0104*/ 	.short	0x0100
        /*0106*/ 	.byte	0x08
	.zero		1


	//   ....[9]....
        /*0108*/ 	.word	0x000002f0
        /*010c*/ 	.word	0x000000ff
        /*0110*/ 	.word	0x00000050
        /*0114*/ 	.short	0x0100
        /*0116*/ 	.byte	0x08
	.zero		1


	//   ....[10]....
        /*0118*/ 	.word	0x00000300
        /*011c*/ 	.word	0x000000ff
        /*0120*/ 	.word	0x00000028
        /*0124*/ 	.short	0x0100
        /*0126*/ 	.byte	0x08
	.zero		1


	//   ....[11]....
        /*0128*/ 	.word	0x00000310
        /*012c*/ 	.word	0x000000ff
        /*0130*/ 	.word	0x00000058
        /*0134*/ 	.short	0x0100
        /*0136*/ 	.byte	0x08
	.zero		1


	//   ....[12]....
        /*0138*/ 	.word	0x00000780
        /*013c*/ 	.word	0x000000ff
        /*0140*/ 	.word	0x00000070
        /*0144*/ 	.short	0x0100
        /*0146*/ 	.byte	0x06
	.zero		1


	//   ....[13]....
        /*0148*/ 	.word	0x000007f0
        /*014c*/ 	.word	0x000000ff
        /*0150*/ 	.word	0x00000078
        /*0154*/ 	.short	0x0100
        /*0156*/ 	.byte	0x06
	.zero		1


	//   ....[14]....
        /*0158*/ 	.word	0x00001510
        /*015c*/ 	.word	0x000000ff
        /*0160*/ 	.word	0x00000000
        /*0164*/ 	.short	0x010a
        /*0166*/ 	.byte	0x08
	.zero		1


	//   ....[15]....
        /*0168*/ 	.word	0x000015e0
        /*016c*/ 	.word	0x000000ff
        /*0170*/ 	.word	0x00000000
        /*0174*/ 	.short	0x010a
        /*0176*/ 	.byte	0x08
	.zero		1


	//   ....[16]....
        /*0178*/ 	.word	0x00001840
        /*017c*/ 	.word	0x00000012
        /*0180*/ 	.word	0x00000000
        /*0184*/ 	.short	0x0101
        /*0186*/ 	.byte	0x3f
	.zero		1


	//   ....[17]....
        /*0188*/ 	.word	0x00005230
        /*018c*/ 	.word	0x00000015
        /*0190*/ 	.word	0x00000030
        /*0194*/ 	.short	0x010a
        /*0196*/ 	.byte	0x3f
	.zero		1


	//   ....[18]....
        /*0198*/ 	.word	0x000056c0
        /*019c*/ 	.word	0x00000008
        /*01a0*/ 	.word	0x00000078
        /*01a4*/ 	.short	0x0101
        /*01a6*/ 	.byte	0x3f
	.zero		1


	//   ....[19]....
        /*01a8*/ 	.word	0x00005e00
        /*01ac*/ 	.word	0x00000007
        /*01b0*/ 	.word	0x00000000
        /*01b4*/ 	.short	0x010a
        /*01b6*/ 	.byte	0x3f
	.zero		1


	//   ....[20]....
        /*01b8*/ 	.word	0x00005e80
        /*01bc*/ 	.word	0x00000008
        /*01c0*/ 	.word	0x00000000
        /*01c4*/ 	.short	0x010a
        /*01c6*/ 	.byte	0x3f
	.zero		1


	//   ....[21]....
        /*01c8*/ 	.word	0x00005f10
        /*01cc*/ 	.word	0x00000009
        /*01d0*/ 	.word	0x00000000
        /*01d4*/ 	.short	0x010a
        /*01d6*/ 	.byte	0x3f
	.zero		1


	//   ....[22]....
        /*01d8*/ 	.word	0x00005fa0
        /*01dc*/ 	.word	0x00000008
        /*01e0*/ 	.word	0x00000000
        /*01e4*/ 	.short	0x010a
        /*01e6*/ 	.byte	0x3f
	.zero		1


	//   ....[23]....
        /*01e8*/ 	.word	0x00006030
        /*01ec*/ 	.word	0x0000000b
        /*01f0*/ 	.word	0x00000000
        /*01f4*/ 	.short	0x010a
        /*01f6*/ 	.byte	0x3f
	.zero		1


	//   ....[24]....
        /*01f8*/ 	.word	0x000060c0
        /*01fc*/ 	.word	0x00000003
        /*0200*/ 	.word	0x00000000
        /*0204*/ 	.short	0x010a
        /*0206*/ 	.byte	0x3f
	.zero		1


	//   ....[25]....
        /*0208*/ 	.word	0x00006130
        /*020c*/ 	.word	0x00000012
        /*0210*/ 	.word	0x00000000
        /*0214*/ 	.short	0x010a
        /*0216*/ 	.byte	0x3f
	.zero		1


	//   ....[26]....
        /*0218*/ 	.word	0x00006200
        /*021c*/ 	.word	0x00000015
        /*0220*/ 	.word	0x00000030
        /*0224*/ 	.short	0x010a
        /*0226*/ 	.byte	0x3f
	.zero		1


	//   ....[27]....
        /*0228*/ 	.word	0x000062d0
        /*022c*/ 	.word	0x00000007
        /*0230*/ 	.word	0x00000000
        /*0234*/ 	.short	0x010a
        /*0236*/ 	.byte	0x3f
	.zero		1


	//   ....[28]....
        /*0238*/ 	.word	0x00006320
        /*023c*/ 	.word	0x00000008
        /*0240*/ 	.word	0x00000000
        /*0244*/ 	.short	0x010a
        /*0246*/ 	.byte	0x3f
	.zero		1


	//   ....[29]....
        /*0248*/ 	.word	0x00006370
        /*024c*/ 	.word	0x00000009
        /*0250*/ 	.word	0x00000000
        /*0254*/ 	.short	0x010a
        /*0256*/ 	.byte	0x3f
	.zero		1


	//   ....[30]....
        /*0258*/ 	.word	0x000063c0
        /*025c*/ 	.word	0x00000008
        /*0260*/ 	.word	0x00000000
        /*0264*/ 	.short	0x010a
        /*0266*/ 	.byte	0x3f
	.zero		1


	//   ....[31]....
        /*0268*/ 	.word	0x00006410
        /*026c*/ 	.word	0x0000000b
        /*0270*/ 	.word	0x00000000
        /*0274*/ 	.short	0x010a
        /*0276*/ 	.byte	0x3f
	.zero		1


	//----- nvinfo : EIATTR_NUM_MBARRIERS
	.align		4
.L_28:
        /*0278*/ 	.byte	0x03, 0x38
        /*027a*/ 	.short	0x000e


	//----- nvinfo : EIATTR_EXIT_INSTR_OFFSETS
	.align		4
        /*027c*/ 	.byte	0x04, 0x1c
        /*027e*/ 	.short	(.L_30 - .L_29)


	//   ....[0]....
.L_29:
        /*0280*/ 	.word	0x000009b0


	//   ....[1]....
        /*0284*/ 	.word	0x000011a0


	//   ....[2]....
        /*0288*/ 	.word	0x00004910


	//   ....[3]....
        /*028c*/ 	.word	0x00004e70


	//   ....[4]....
        /*0290*/ 	.word	0x00006110


	//----- nvinfo : EIATTR_MAX_THREADS
	.align		4
.L_30:
        /*0294*/ 	.byte	0x04, 0x05
        /*0296*/ 	.short	(.L_32 - .L_31)
.L_31:
        /*0298*/ 	.word	0x00000180
        /*029c*/ 	.word	0x00000001
        /*02a0*/ 	.word	0x00000001


	//----- nvinfo : EIATTR_CRS_STACK_SIZE
	.align		4
.L_32:
        /*02a4*/ 	.byte	0x04, 0x1e
        /*02a6*/ 	.short	(.L_34 - .L_33)
.L_33:
        /*02a8*/ 	.word	0x00000000


	//----- nvinfo : EIATTR_CBANK_PARAM_SIZE
	.align		4
.L_34:
        /*02ac*/ 	.byte	0x03, 0x19
        /*02ae*/ 	.short	0x0570


	//----- nvinfo : EIATTR_PARAM_CBANK
	.align		4
        /*02b0*/ 	.byte	0x04, 0x0a
        /*02b2*/ 	.short	(.L_36 - .L_35)
	.align		4
.L_35:
        /*02b4*/ 	.word	index@(.nv.constant0._ZN7cutlass13device_kernelINS_4gemm6kernel13GemmUniversalIN4cute5tupleIJiiiiEEENS1_10collective13CollectiveMmaINS1_40MainloopSm90TmaGmmaWarpSpecializedSparseILi6ENS5_IJNS4_1CILi2EEENSA_ILi1EEESC_EEENS1_35KernelTmaWarpSpecializedCooperativeEEENS5_IJNSA_ILi128EEENSA_ILi64EEESG_EEENS_6half_tENS5_IJNS4_6LayoutINS5_IJiNS5_IJSB_iEEEiEEENS5_IJlNS5_IJSC_SB_EEElEEEEENSK_INS5_IJNS5_IJNS5_IJNSA_ILi8EEESB_NSA_ILi4EEEEEEiEEENS5_IJNS5_IJNSA_ILi16EEESB_SR_EEEiEEEiEEENS5_IJNS5_IJNS5_IJSG_SU_NSA_ILi2048EEEEEENSA_ILi8192EEEEEENS5_IJNS5_IJSC_NSA_ILi1024EEENSA_ILi32EEEEEElEEElEEEEEEEESJ_NS5_IJlSC_lEEENS4_8TiledMMAINS4_8MMA_AtomIJNS4_4SM904GMMA6SPARSE26GMMA_64x64x32_F32F16F16_SSILNS1D_5MajorE0ELS1G_0ELNS1D_7ScaleInE1ELS1H_1ELNS1D_9SparseSelE0EEEEEENSK_ISD_NS5_IJSC_NSA_ILi0EEES1L_EEEEENS5_IJNS4_10UnderscoreES1O_S1O_EEEEENS4_13SM90_TMA_LOADENS4_14ComposedLayoutINS4_7SwizzleILi3ELi4ELi3EEENS4_25smem_sparse_ptr_flag_bitsILi2ELi16EEENSK_INS5_IJNS5_IJSC_SQ_EEENS5_IJSB_SH_EEEEEENS5_IJNS5_IJS1L_SG_EEESN_EEEEEEEvNS4_8identityENS4_23SM90_TMA_LOAD_MULTICASTENS1S_IS1U_NS4_18smem_ptr_flag_bitsILi16EEENSK_INS5_IJSQ_SH_EEENS5_IJSH_SC_EEEEEEEvS24_EENS_8epilogue10collective6detail29Sm90TmaWarpSpecializedAdapterINS2E_15DefaultEpilogueIfNS5_IJSC_llEEES2I_NS2D_6thread17LinearCombinationIfLi1EffLNS2J_9ScaleType4KindE0ELNS_15FloatRoundStyleE2EfEENS1_15EpilogueDefaultEEEEEvvEEEEvNT_6ParamsE)
        /*02b8*/ 	.short	0x0210
        /*02ba*/ 	.short	0x0570


	//----- nvinfo : EIATTR_SW_WAR
	.align		4
.L_36:
        /*02bc*/ 	.byte	0x04, 0x36
        /*02be*/ 	.short	(.L_38 - .L_37)
.L_37:
        /*02c0*/ 	.word	0x00000008
.L_38:


//--------------------- .nv.callgraph             --------------------------
	.section	.nv.callgraph,"",@"SHT_CUDA_CALLGRAPH"
	.align	4
	.sectionentsize	8
	.align		4
        /*0000*/ 	.word	0x00000000
	.align		4
        /*0004*/ 	.word	0xffffffff
	.align		4
        /*0008*/ 	.word	0x00000000
	.align		4
        /*000c*/ 	.word	0xfffffffe
	.align		4
        /*0010*/ 	.word	0x00000000
	.align		4
        /*0014*/ 	.word	0xfffffffd
	.align		4
        /*0018*/ 	.word	0x00000000
	.align		4
        /*001c*/ 	.word	0xfffffffc


//--------------------- .nv.constant4             --------------------------
	.section	.nv.constant4,"a",@progbits
	.align	8
	.align		8
.nv.constant4:
        /*0000*/ 	.dword	_ZN39_INTERNAL_53ad20d1_4_k_cu_18381bc7_27914cuda3std3__45__cpo5beginE
	.align		8
        /*0008*/ 	.dword	_ZN39_INTERNAL_53ad20d1_4_k_cu_18381bc7_27914cuda3std3__45__cpo3endE
	.align		8
        /*0010*/ 	.dword	_ZN39_INTERNAL_53ad20d1_4_k_cu_18381bc7_27914cuda3std3__45__cpo6cbeginE
	.align		8
        /*0018*/ 	.dword	_ZN39_INTERNAL_53ad20d1_4_k_cu_18381bc7_27914cuda3std3__45__cpo4cendE
	.align		8
        /*0020*/ 	.dword	_ZN39_INTERNAL_53ad20d1_4_k_cu_18381bc7_27914cuda3std3__441_GLOBAL__N__53ad20d1_4_k_cu_18381bc7_27916ignoreE
	.align		8
        /*0028*/ 	.dword	_ZN39_INTERNAL_53ad20d1_4_k_cu_18381bc7_27914cuda3std3__419piecewise_constructE
	.align		8
        /*0030*/ 	.dword	_ZN39_INTERNAL_53ad20d1_4_k_cu_18381bc7_27914cuda3std3__48in_placeE
	.align		8
        /*0038*/ 	.dword	_ZN39_INTERNAL_53ad20d1_4_k_cu_18381bc7_27914cuda3std6ranges3__45__cpo4swapE
	.align		8
        /*0040*/ 	.dword	_ZN39_INTERNAL_53ad20d1_4_k_cu_18381bc7_27914cuda3std6ranges3__45__cpo9iter_moveE
	.align		8
        /*0048*/ 	.dword	_ZN39_INTERNAL_53ad20d1_4_k_cu_18381bc7_27914cute7productE
	.align		8
        /*0050*/ 	.dword	_ZN39_INTERNAL_53ad20d1_4_k_cu_18381bc7_27914cute1_E


//--------------------- .text._ZN7cutlass13device_kernelINS_4gemm6kernel13GemmUniversalIN4cute5tupleIJiiiiEEENS1_10collective13CollectiveMmaINS1_40MainloopSm90TmaGmmaWarpSpecializedSparseILi6ENS5_IJNS4_1CILi2EEENSA_ILi1EEESC_EEENS1_35KernelTmaWarpSpecializedCooperativeEEENS5_IJNSA_ILi128EEENSA_ILi64EEESG_EEENS_6half_tENS5_IJNS4_6LayoutINS5_IJiNS5_IJSB_iEEEiEEENS5_IJlNS5_IJSC_SB_EEElEEEEENSK_INS5_IJNS5_IJNS5_IJNSA_ILi8EEESB_NSA_ILi4EEEEEEiEEENS5_IJNS5_IJNSA_ILi16EEESB_SR_EEEiEEEiEEENS5_IJNS5_IJNS5_IJSG_SU_NSA_ILi2048EEEEEENSA_ILi8192EEEEEENS5_IJNS5_IJSC_NSA_ILi1024EEENSA_ILi32EEEEEElEEElEEEEEEEESJ_NS5_IJlSC_lEEENS4_8TiledMMAINS4_8MMA_AtomIJNS4_4SM904GMMA6SPARSE26GMMA_64x64x32_F32F16F16_SSILNS1D_5MajorE0ELS1G_0ELNS1D_7ScaleInE1ELS1H_1ELNS1D_9SparseSelE0EEEEEENSK_ISD_NS5_IJSC_NSA_ILi0EEES1L_EEEEENS5_IJNS4_10UnderscoreES1O_S1O_EEEEENS4_13SM90_TMA_LOADENS4_14ComposedLayoutINS4_7SwizzleILi3ELi4ELi3EEENS4_25smem_sparse_ptr_flag_bitsILi2ELi16EEENSK_INS5_IJNS5_IJSC_SQ_EEENS5_IJSB_SH_EEEEEENS5_IJNS5_IJS1L_SG_EEESN_EEEEEEEvNS4_8identityENS4_23SM90_TMA_LOAD_MULTICASTENS1S_IS1U_NS4_18smem_ptr_flag_bitsILi16EEENSK_INS5_IJSQ_SH_EEENS5_IJSH_SC_EEEEEEEvS24_EENS_8epilogue10collective6detail29Sm90TmaWarpSpecializedAdapterINS2E_15DefaultEpilogueIfNS5_IJSC_llEEES2I_NS2D_6thread17LinearCombinationIfLi1EffLNS2J_9ScaleType4KindE0ELNS_15FloatRoundStyleE2EfEENS1_15EpilogueDefaultEEEEEvvEEEEvNT_6ParamsE --------------------------
	.section	.text._ZN7cutlass13device_kernelINS_4gemm6kernel13GemmUniversalIN4cute5tupleIJiiiiEEENS1_10collective13CollectiveMmaINS1_40MainloopSm90TmaGmmaWarpSpecializedSparseILi6ENS5_IJNS4_1CILi2EEENSA_ILi1EEESC_EEENS1_35KernelTmaWarpSpecializedCooperativeEEENS5_IJNSA_ILi128EEENSA_ILi64EEESG_EEENS_6half_tENS5_IJNS4_6LayoutINS5_IJiNS5_IJSB_iEEEiEEENS5_IJlNS5_IJSC_SB_EEElEEEEENSK_INS5_IJNS5_IJNS5_IJNSA_ILi8EEESB_NSA_ILi4EEEEEEiEEENS5_IJNS5_IJNSA_ILi16EEESB_SR_EEEiEEEiEEENS5_IJNS5_IJNS5_IJSG_SU_NSA_ILi2048EEEEEENSA_ILi8192EEEEEENS5_IJNS5_IJSC_NSA_ILi1024EEENSA_ILi32EEEEEElEEElEEEEEEEESJ_NS5_IJlSC_lEEENS4_8TiledMMAINS4_8MMA_AtomIJNS4_4SM904GMMA6SPARSE26GMMA_64x64x32_F32F16F16_SSILNS1D_5MajorE0ELS1G_0ELNS1D_7ScaleInE1ELS1H_1ELNS1D_9SparseSelE0EEEEEENSK_ISD_NS5_IJSC_NSA_ILi0EEES1L_EEEEENS5_IJNS4_10UnderscoreES1O_S1O_EEEEENS4_13SM90_TMA_LOADENS4_14ComposedLayoutINS4_7SwizzleILi3ELi4ELi3EEENS4_25smem_sparse_ptr_flag_bitsILi2ELi16EEENSK_INS5_IJNS5_IJSC_SQ_EEENS5_IJSB_SH_EEEEEENS5_IJNS5_IJS1L_SG_EEESN_EEEEEEEvNS4_8identityENS4_23SM90_TMA_LOAD_MULTICASTENS1S_IS1U_NS4_18smem_ptr_flag_bitsILi16EEENSK_INS5_IJSQ_SH_EEENS5_IJSH_SC_EEEEEEEvS24_EENS_8epilogue10collective6detail29Sm90TmaWarpSpecializedAdapterINS2E_15DefaultEpilogueIfNS5_IJSC_llEEES2I_NS2D_6thread17LinearCombinationIfLi1EffLNS2J_9ScaleType4KindE0ELNS_15FloatRoundStyleE2EfEENS1_15EpilogueDefaultEEEEEvvEEEEvNT_6ParamsE,"ax",@progbits
	.align	128
.text._ZN7cutlass13device_kernelINS_4gemm6kernel13GemmUniversalIN4cute5tupleIJiiiiEEENS1_10collective13CollectiveMmaINS1_40MainloopSm90TmaGmmaWarpSpecializedSparseILi6ENS5_IJNS4_1CILi2EEENSA_ILi1EEESC_EEENS1_35KernelTmaWarpSpecializedCooperativeEEENS5_IJNSA_ILi128EEENSA_ILi64EEESG_EEENS_6half_tENS5_IJNS4_6LayoutINS5_IJiNS5_IJSB_iEEEiEEENS5_IJlNS5_IJSC_SB_EEElEEEEENSK_INS5_IJNS5_IJNS5_IJNSA_ILi8EEESB_NSA_ILi4EEEEEEiEEENS5_IJNS5_IJNSA_ILi16EEESB_SR_EEEiEEEiEEENS5_IJNS5_IJNS5_IJSG_SU_NSA_ILi2048EEEEEENSA_ILi8192EEEEEENS5_IJNS5_IJSC_NSA_ILi1024EEENSA_ILi32EEEEEElEEElEEEEEEEESJ_NS5_IJlSC_lEEENS4_8TiledMMAINS4_8MMA_AtomIJNS4_4SM904GMMA6SPARSE26GMMA_64x64x32_F32F16F16_SSILNS1D_5MajorE0ELS1G_0ELNS1D_7ScaleInE1ELS1H_1ELNS1D_9SparseSelE0EEEEEENSK_ISD_NS5_IJSC_NSA_ILi0EEES1L_EEEEENS5_IJNS4_10UnderscoreES1O_S1O_EEEEENS4_13SM90_TMA_LOADENS4_14ComposedLayoutINS4_7SwizzleILi3ELi4ELi3EEENS4_25smem_sparse_ptr_flag_bitsILi2ELi16EEENSK_INS5_IJNS5_IJSC_SQ_EEENS5_IJSB_SH_EEEEEENS5_IJNS5_IJS1L_SG_EEESN_EEEEEEEvNS4_8identityENS4_23SM90_TMA_LOAD_MULTICASTENS1S_IS1U_NS4_18smem_ptr_flag_bitsILi16EEENSK_INS5_IJSQ_SH_EEENS5_IJSH_SC_EEEEEEEvS24_EENS_8epilogue10collective6detail29Sm90TmaWarpSpecializedAdapterINS2E_15DefaultEpilogueIfNS5_IJSC_llEEES2I_NS2D_6thread17LinearCombinationIfLi1EffLNS2J_9ScaleType4KindE0ELNS_15FloatRoundStyleE2EfEENS1_15EpilogueDefaultEEEEEvvEEEEvNT_6ParamsE:
        .type           _ZN7cutlass13device_kernelINS_4gemm6kernel13GemmUniversalIN4cute5tupleIJiiiiEEENS1_10collective13CollectiveMmaINS1_40MainloopSm90TmaGmmaWarpSpecializedSparseILi6ENS5_IJNS4_1CILi2EEENSA_ILi1EEESC_EEENS1_35KernelTmaWarpSpecializedCooperativeEEENS5_IJNSA_ILi128EEENSA_ILi64EEESG_EEENS_6half_tENS5_IJNS4_6LayoutINS5_IJiNS5_IJSB_iEEEiEEENS5_IJlNS5_IJSC_SB_EEElEEEEENSK_INS5_IJNS5_IJNS5_IJNSA_ILi8EEESB_NSA_ILi4EEEEEEiEEENS5_IJNS5_IJNSA_ILi16EEESB_SR_EEEiEEEiEEENS5_IJNS5_IJNS5_IJSG_SU_NSA_ILi2048EEEEEENSA_ILi8192EEEEEENS5_IJNS5_IJSC_NSA_ILi1024EEENSA_ILi32EEEEEElEEElEEEEEEEESJ_NS5_IJlSC_lEEENS4_8TiledMMAINS4_8MMA_AtomIJNS4_4SM904GMMA6SPARSE26GMMA_64x64x32_F32F16F16_SSILNS1D_5MajorE0ELS1G_0ELNS1D_7ScaleInE1ELS1H_1ELNS1D_9SparseSelE0EEEEEENSK_ISD_NS5_IJSC_NSA_ILi0EEES1L_EEEEENS5_IJNS4_10UnderscoreES1O_S1O_EEEEENS4_13SM90_TMA_LOADENS4_14ComposedLayoutINS4_7SwizzleILi3ELi4ELi3EEENS4_25smem_sparse_ptr_flag_bitsILi2ELi16EEENSK_INS5_IJNS5_IJSC_SQ_EEENS5_IJSB_SH_EEEEEENS5_IJNS5_IJS1L_SG_EEESN_EEEEEEEvNS4_8identityENS4_23SM90_TMA_LOAD_MULTICASTENS1S_IS1U_NS4_18smem_ptr_flag_bitsILi16EEENSK_INS5_IJSQ_SH_EEENS5_IJSH_SC_EEEEEEEvS24_EENS_8epilogue10collective6detail29Sm90TmaWarpSpecializedAdapterINS2E_15DefaultEpilogueIfNS5_IJSC_llEEES2I_NS2D_6thread17LinearCombinationIfLi1EffLNS2J_9ScaleType4KindE0ELNS_15FloatRoundStyleE2EfEENS1_15EpilogueDefaultEEEEEvvEEEEvNT_6ParamsE,@function
        .size           _ZN7cutlass13device_kernelINS_4gemm6kernel13GemmUniversalIN4cute5tupleIJiiiiEEENS1_10collective13CollectiveMmaINS1_40MainloopSm90TmaGmmaWarpSpecializedSparseILi6ENS5_IJNS4_1CILi2EEENSA_ILi1EEESC_EEENS1_35KernelTmaWarpSpecializedCooperativeEEENS5_IJNSA_ILi128EEENSA_ILi64EEESG_EEENS_6half_tENS5_IJNS4_6LayoutINS5_IJiNS5_IJSB_iEEEiEEENS5_IJlNS5_IJSC_SB_EEElEEEEENSK_INS5_IJNS5_IJNS5_IJNSA_ILi8EEESB_NSA_ILi4EEEEEEiEEENS5_IJNS5_IJNSA_ILi16EEESB_SR_EEEiEEEiEEENS5_IJNS5_IJNS5_IJSG_SU_NSA_ILi2048EEEEEENSA_ILi8192EEEEEENS5_IJNS5_IJSC_NSA_ILi1024EEENSA_ILi32EEEEEElEEElEEEEEEEESJ_NS5_IJlSC_lEEENS4_8TiledMMAINS4_8MMA_AtomIJNS4_4SM904GMMA6SPARSE26GMMA_64x64x32_F32F16F16_SSILNS1D_5MajorE0ELS1G_0ELNS1D_7ScaleInE1ELS1H_1ELNS1D_9SparseSelE0EEEEEENSK_ISD_NS5_IJSC_NSA_ILi0EEES1L_EEEEENS5_IJNS4_10UnderscoreES1O_S1O_EEEEENS4_13SM90_TMA_LOADENS4_14ComposedLayoutINS4_7SwizzleILi3ELi4ELi3EEENS4_25smem_sparse_ptr_flag_bitsILi2ELi16EEENSK_INS5_IJNS5_IJSC_SQ_EEENS5_IJSB_SH_EEEEEENS5_IJNS5_IJS1L_SG_EEESN_EEEEEEEvNS4_8identityENS4_23SM90_TMA_LOAD_MULTICASTENS1S_IS1U_NS4_18smem_ptr_flag_bitsILi16EEENSK_INS5_IJSQ_SH_EEENS5_IJSH_SC_EEEEEEEvS24_EENS_8epilogue10collective6detail29Sm90TmaWarpSpecializedAdapterINS2E_15DefaultEpilogueIfNS5_IJSC_llEEES2I_NS2D_6thread17LinearCombinationIfLi1EffLNS2J_9ScaleType4KindE0ELNS_15FloatRoundStyleE2EfEENS1_15EpilogueDefaultEEEEEvvEEEEvNT_6ParamsE,(.L_x_128 - _ZN7cutlass13device_kernelINS_4gemm6kernel13GemmUniversalIN4cute5tupleIJiiiiEEENS1_10collective13CollectiveMmaINS1_40MainloopSm90TmaGmmaWarpSpecializedSparseILi6ENS5_IJNS4_1CILi2EEENSA_ILi1EEESC_EEENS1_35KernelTmaWarpSpecializedCooperativeEEENS5_IJNSA_ILi128EEENSA_ILi64EEESG_EEENS_6half_tENS5_IJNS4_6LayoutINS5_IJiNS5_IJSB_iEEEiEEENS5_IJlNS5_IJSC_SB_EEElEEEEENSK_INS5_IJNS5_IJNS5_IJNSA_ILi8EEESB_NSA_ILi4EEEEEEiEEENS5_IJNS5_IJNSA_ILi16EEESB_SR_EEEiEEEiEEENS5_IJNS5_IJNS5_IJSG_SU_NSA_ILi2048EEEEEENSA_ILi8192EEEEEENS5_IJNS5_IJSC_NSA_ILi1024EEENSA_ILi32EEEEEElEEElEEEEEEEESJ_NS5_IJlSC_lEEENS4_8TiledMMAINS4_8MMA_AtomIJNS4_4SM904GMMA6SPARSE26GMMA_64x64x32_F32F16F16_SSILNS1D_5MajorE0ELS1G_0ELNS1D_7ScaleInE1ELS1H_1ELNS1D_9SparseSelE0EEEEEENSK_ISD_NS5_IJSC_NSA_ILi0EEES1L_EEEEENS5_IJNS4_10UnderscoreES1O_S1O_EEEEENS4_13SM90_TMA_LOADENS4_14ComposedLayoutINS4_7SwizzleILi3ELi4ELi3EEENS4_25smem_sparse_ptr_flag_bitsILi2ELi16EEENSK_INS5_IJNS5_IJSC_SQ_EEENS5_IJSB_SH_EEEEEENS5_IJNS5_IJS1L_SG_EEESN_EEEEEEEvNS4_8identityENS4_23SM90_TMA_LOAD_MULTICASTENS1S_IS1U_NS4_18smem_ptr_flag_bitsILi16EEENSK_INS5_IJSQ_SH_EEENS5_IJSH_SC_EEEEEEEvS24_EENS_8epilogue10collective6detail29Sm90TmaWarpSpecializedAdapterINS2E_15DefaultEpilogueIfNS5_IJSC_llEEES2I_NS2D_6thread17LinearCombinationIfLi1EffLNS2J_9ScaleType4KindE0ELNS_15FloatRoundStyleE2EfEENS1_15EpilogueDefaultEEEEEvvEEEEvNT_6ParamsE)
        .other          _ZN7cutlass13device_kernelINS_4gemm6kernel13GemmUniversalIN4cute5tupleIJiiiiEEENS1_10collective13CollectiveMmaINS1_40MainloopSm90TmaGmmaWarpSpecializedSparseILi6ENS5_IJNS4_1CILi2EEENSA_ILi1EEESC_EEENS1_35KernelTmaWarpSpecializedCooperativeEEENS5_IJNSA_ILi128EEENSA_ILi64EEESG_EEENS_6half_tENS5_IJNS4_6LayoutINS5_IJiNS5_IJSB_iEEEiEEENS5_IJlNS5_IJSC_SB_EEElEEEEENSK_INS5_IJNS5_IJNS5_IJNSA_ILi8EEESB_NSA_ILi4EEEEEEiEEENS5_IJNS5_IJNSA_ILi16EEESB_SR_EEEiEEEiEEENS5_IJNS5_IJNS5_IJSG_SU_NSA_ILi2048EEEEEENSA_ILi8192EEEEEENS5_IJNS5_IJSC_NSA_ILi1024EEENSA_ILi32EEEEEElEEElEEEEEEEESJ_NS5_IJlSC_lEEENS4_8TiledMMAINS4_8MMA_AtomIJNS4_4SM904GMMA6SPARSE26GMMA_64x64x32_F32F16F16_SSILNS1D_5MajorE0ELS1G_0ELNS1D_7ScaleInE1ELS1H_1ELNS1D_9SparseSelE0EEEEEENSK_ISD_NS5_IJSC_NSA_ILi0EEES1L_EEEEENS5_IJNS4_10UnderscoreES1O_S1O_EEEEENS4_13SM90_TMA_LOADENS4_14ComposedLayoutINS4_7SwizzleILi3ELi4ELi3EEENS4_25smem_sparse_ptr_flag_bitsILi2ELi16EEENSK_INS5_IJNS5_IJSC_SQ_EEENS5_IJSB_SH_EEEEEENS5_IJNS5_IJS1L_SG_EEESN_EEEEEEEvNS4_8identityENS4_23SM90_TMA_LOAD_MULTICASTENS1S_IS1U_NS4_18smem_ptr_flag_bitsILi16EEENSK_INS5_IJSQ_SH_EEENS5_IJSH_SC_EEEEEEEvS24_EENS_8epilogue10collective6detail29Sm90TmaWarpSpecializedAdapterINS2E_15DefaultEpilogueIfNS5_IJSC_llEEES2I_NS2D_6thread17LinearCombinationIfLi1EffLNS2J_9ScaleType4KindE0ELNS_15FloatRoundStyleE2EfEENS1_15EpilogueDefaultEEEEEvvEEEEvNT_6ParamsE,@"STO_CUDA_ENTRY STV_DEFAULT"
_ZN7cutlass13device_kernelINS_4gemm6kernel13GemmUniversalIN4cute5tupleIJiiiiEEENS1_10collective13CollectiveMmaINS1_40MainloopSm90TmaGmmaWarpSpecializedSparseILi6ENS5_IJNS4_1CILi2EEENSA_ILi1EEESC_EEENS1_35KernelTmaWarpSpecializedCooperativeEEENS5_IJNSA_ILi128EEENSA_ILi64EEESG_EEENS_6half_tENS5_IJNS4_6LayoutINS5_IJiNS5_IJSB_iEEEiEEENS5_IJlNS5_IJSC_SB_EEElEEEEENSK_INS5_IJNS5_IJNS5_IJNSA_ILi8EEESB_NSA_ILi4EEEEEEiEEENS5_IJNS5_IJNSA_ILi16EEESB_SR_EEEiEEEiEEENS5_IJNS5_IJNS5_IJSG_SU_NSA_ILi2048EEEEEENSA_ILi8192EEEEEENS5_IJNS5_IJSC_NSA_ILi1024EEENSA_ILi32EEEEEElEEElEEEEEEEESJ_NS5_IJlSC_lEEENS4_8TiledMMAINS4_8MMA_AtomIJNS4_4SM904GMMA6SPARSE26GMMA_64x64x32_F32F16F16_SSILNS1D_5MajorE0ELS1G_0ELNS1D_7ScaleInE1ELS1H_1ELNS1D_9SparseSelE0EEEEEENSK_ISD_NS5_IJSC_NSA_ILi0EEES1L_EEEEENS5_IJNS4_10UnderscoreES1O_S1O_EEEEENS4_13SM90_TMA_LOADENS4_14ComposedLayoutINS4_7SwizzleILi3ELi4ELi3EEENS4_25smem_sparse_ptr_flag_bitsILi2ELi16EEENSK_INS5_IJNS5_IJSC_SQ_EEENS5_IJSB_SH_EEEEEENS5_IJNS5_IJS1L_SG_EEESN_EEEEEEEvNS4_8identityENS4_23SM90_TMA_LOAD_MULTICASTENS1S_IS1U_NS4_18smem_ptr_flag_bitsILi16EEENSK_INS5_IJSQ_SH_EEENS5_IJSH_SC_EEEEEEEvS24_EENS_8epilogue10collective6detail29Sm90TmaWarpSpecializedAdapterINS2E_15DefaultEpilogueIfNS5_IJSC_llEEES2I_NS2D_6thread17LinearCombinationIfLi1EffLNS2J_9ScaleType4KindE0ELNS_15FloatRoundStyleE2EfEENS1_15EpilogueDefaultEEEEEvvEEEEvNT_6ParamsE:
[----:B------:R-:W-:Y:S01]  /*0000*/  LDC R1, c[0x0][0x28] ;  /* 0x00000a00ff017b82 */ /* 0x000fe20000000800 */
[----:B------:R-:W0:Y:S01]  /*0010*/  S2R R0, SR_TID.X ;  /* 0x0000000000007919 */ /* 0x000e220000002100 */
[----:B------:R-:W-:Y:S01]  /*0020*/  ELECT P0, URZ, PT ;  /* 0x00000000003f782f */ /* 0x000fe20003800000 */
[----:B------:R-:W-:Y:S01]  /*0030*/  BSSY B0, `(.L_x_0) ;  /* 0x0000012000007945 */ /* 0x000fe20003800000 */
[--C-:B0-----:R-:W-:Y:S02]  /*0040*/  SHF.R.U32.HI R2, RZ, 0x5, R0.reuse ;  /* 0x00000005ff027819 */ /* 0x101fe40000011600 */
[----:B------:R-:W-:-:S03]  /*0050*/  SHF.R.U32.HI R8, RZ, 0x7, R0 ;  /* 0x00000007ff087819 */ /* 0x000fc60000011600 */
[----:B------:R-:W0:Y:S04]  /*0060*/  SHFL.IDX PT, R9, R2, RZ, 0x1f ;  /* 0x00001fff02097589 */ /* 0x000e2800000e0000 */
[----:B------:R1:W2:Y:S01]  /*0070*/  SHFL.IDX PT, R3, R8, RZ, 0x1f ;  /* 0x00001fff08037589 */ /* 0x0002a200000e0000 */
[----:B0-----:R-:W-:-:S13]  /*0080*/  ISETP.NE.OR P0, PT, R9, RZ, !P0 ;  /* 0x000000ff0900720c */ /* 0x001fda0004705670 */
[----:B-12---:R-:W-:Y:S05]  /*0090*/  @P0 BRA `(.L_x_1) ;  /* 0x00000000002c0947 */ /* 0x006fea0003800000 */
[----:B------:R-:W-:Y:S02]  /*00a0*/  ULDC.64 UR4, c[0x0][0x198] ;  /* 0x0000660000047ab9 */ /* 0x000fe40000000a00 */
[----:B------:R-:W-:Y:S02]  /*00b0*/  UIADD3 UR6, UP0, UR4, 0xf0, URZ ;  /* 0x000000f004067890 */ /* 0x000fe4000ff1e03f */
[----:B------:R-:W-:Y:S02]  /*00c0*/  UIADD3 UR8, UP1, UR4, 0x1f0, URZ ;  /* 0x000001f004087890 */ /* 0x000fe4000ff3e03f */
[----:B------:R-:W-:Y:S02]  /*00d0*/  UIADD3 UR4, UP2, UR4, 0x2f0, URZ ;  /* 0x000002f004047890 */ /* 0x000fe4000ff5e03f */
[----:B------:R-:W-:Y:S02]  /*00e0*/  UIADD3.X UR7, URZ, UR5, URZ, UP0, !UPT ;  /* 0x000000053f077290 */ /* 0x000fe400087fe43f */
[----:B------:R-:W-:-:S02]  /*00f0*/  UIADD3.X UR9, URZ, UR5, URZ, UP1, !UPT ;  /* 0x000000053f097290 */ /* 0x000fc40008ffe43f */
[----:B------:R-:W-:-:S05]  /*0100*/  UIADD3.X UR5, URZ, UR5, URZ, UP2, !UPT ;  /* 0x000000053f057290 */ /* 0x000fca00097fe43f */
[----:B------:R0:W-:Y:S02]  /*0110*/  UTMACCTL.PF [UR6] ;  /* 0x00000000060079b9 */ /* 0x0001e40008040000 */
[----:B------:R0:W-:Y:S02]  /*0120*/  UTMACCTL.PF [UR8] ;  /* 0x00000000080079b9 */ /* 0x0001e40008040000 */
[----:B------:R0:W-:Y:S02]  /*0130*/  UTMACCTL.PF [UR4] ;  /* 0x00000000040079b9 */ /* 0x0001e40008040000 */
[----:B0-----:R-:W-:Y:S01]  /*0140*/  NOP ;  /* 0x0000000000007918 */ /* 0x001fe20000000000 */
.L_x_1:
[----:B------:R-:W-:Y:S05]  /*0150*/  BSYNC B0 ;  /* 0x0000000000007941 */ /* 0x000fea0003800000 */
.L_x_0:
[----:B------:R-:W0:Y:S02]  /*0160*/  SHFL.IDX PT, R4, R2, RZ, 0x1f ;  /* 0x00001fff02047589 */ /* 0x000e2400000e0000 */
[----:B0-----:R-:W-:-:S13]  /*0170*/  ISETP.NE.AND P0, PT, R4, RZ, PT ;  /* 0x000000ff0400720c */ /* 0x001fda0003f05270 */
[----:B------:R-:W-:Y:S05]  /*0180*/  @P0 BRA `(.L_x_2) ;  /* 0x0000000000680947 */ /* 0x000fea0003800000 */
[----:B------:R-:W0:Y:S01]  /*0190*/  S2UR UR8, SR_CgaCtaId ;  /* 0x00000000000879c3 */ /* 0x000e220000008800 */
[----:B------:R-:W-:Y:S01]  /*01a0*/  UMOV UR4, 0x400 ;  /* 0x0000040000047882 */ /* 0x000fe20000000000 */
[----:B------:R-:W-:Y:S01]  /*01b0*/  UMOV UR5, 0x1 ;  /* 0x0000000100057882 */ /* 0x000fe20000000000 */
[----:B------:R-:W-:Y:S01]  /*01c0*/  UMOV UR6, 0x4 ;  /* 0x0000000400067882 */ /* 0x000fe20000000000 */
[----:B------:R-:W-:Y:S01]  /*01d0*/  ELECT P0, URZ, PT ;  /* 0x00000000003f782f */ /* 0x000fe20003800000 */
[----:B------:R-:W-:-:S04]  /*01e0*/  UIADD3 UR6, -UR6, 0x100000, URZ ;  /* 0x0010000006067890 */ /* 0x000fc8000fffe13f */
[----:B------:R-:W-:Y:S02]  /*01f0*/  USHF.L.U32 UR7, UR6, 0xb, URZ ;  /* 0x0000000b06077899 */ /* 0x000fe4000800063f */
[----:B------:R-:W-:Y:S02]  /*0200*/  USHF.L.U32 UR6, UR6, 0x1, URZ ;  /* 0x0000000106067899 */ /* 0x000fe4000800063f */
[----:B0-----:R-:W-:Y:S02]  /*0210*/  ULEA UR8, UR8, UR4, 0x18 ;  /* 0x0000000408087291 */ /* 0x001fe4000f8ec03f */
[----:B------:R-:W-:-:S04]  /*0220*/  UIADD3 UR4, -UR5, 0x100000, URZ ;  /* 0x0010000005047890 */ /* 0x000fc8000fffe13f */
[----:B------:R-:W-:Y:S02]  /*0230*/  USHF.L.U32 UR5, UR4, 0xb, URZ ;  /* 0x0000000b04057899 */ /* 0x000fe4000800063f */
[----:B------:R-:W-:Y:S01]  /*0240*/  USHF.L.U32 UR4, UR4, 0x1, URZ ;  /* 0x0000000104047899 */ /* 0x000fe2000800063f */
[----:B------:R-:W0:Y:S11]  /*0250*/  FENCE.VIEW.ASYNC.S ;  /* 0x00000000000073c6 */ /* 0x000e360000000000 */
[----:B0-----:R0:W1:Y:S01]  /*0260*/  SYNCS.EXCH.64 URZ, [UR8], UR4 ;  /* 0x00000004083f75b2 */ /* 0x0010620008000100 */
[----:B------:R0:W2:Y:S01]  /*0270*/  SYNCS.EXCH.64 URZ, [UR8+0x30], UR6 ;  /* 0x00003006083f75b2 */ /* 0x0000a20008000100 */
[----:B------:R0:W3:Y:S01]  /*0280*/  SYNCS.EXCH.64 URZ, [UR8+0x8], UR4 ;  /* 0x00000804083f75b2 */ /* 0x0000e20008000100 */
[----:B------:R0:W4:Y:S01]  /*0290*/  SYNCS.EXCH.64 URZ, [UR8+0x38], UR6 ;  /* 0x00003806083f75b2 */ /* 0x0001220008000100 */
[----:B------:R0:W0:Y:S01]  /*02a0*/  SYNCS.EXCH.64 URZ, [UR8+0x10], UR4 ;  /* 0x00001004083f75b2 */ /* 0x0000220008000100 */
[----:B------:R0:W0:Y:S01]  /*02b0*/  SYNCS.EXCH.64 URZ, [UR8+0x40], UR6 ;  /* 0x00004006083f75b2 */ /* 0x0000220008000100 */
[----:B------:R0:W0:Y:S01]  /*02c0*/  SYNCS.EXCH.64 URZ, [UR8+0x18], UR4 ;  /* 0x00001804083f75b2 */ /* 0x0000220008000100 */
[----:B------:R0:W0:Y:S01]  /*02d0*/  SYNCS.EXCH.64 URZ, [UR8+0x48], UR6 ;  /* 0x00004806083f75b2 */ /* 0x0000220008000100 */
[----:B------:R0:W0:Y:S01]  /*02e0*/  SYNCS.EXCH.64 URZ, [UR8+0x20], UR4 ;  /* 0x00002004083f75b2 */ /* 0x0000220008000100 */
[----:B------:R0:W0:Y:S01]  /*02f0*/  SYNCS.EXCH.64 URZ, [UR8+0x50], UR6 ;  /* 0x00005006083f75b2 */ /* 0x0000220008000100 */
[----:B------:R0:W0:Y:S01]  /*0300*/  SYNCS.EXCH.64 URZ, [UR8+0x28], UR4 ;  /* 0x00002804083f75b2 */ /* 0x0000220008000100 */
[----:B------:R0:W0:Y:S01]  /*0310*/  SYNCS.EXCH.64 URZ, [UR8+0x58], UR6 ;  /* 0x00005806083f75b2 */ /* 0x0000220008000100 */
[----:B------:R-:W-:Y:S01]  /*0320*/  NOP ;  /* 0x0000000000007918 */ /* 0x000fe20000000000 */
.L_x_2:
[----:B0-----:R-:W0:Y:S01]  /*0330*/  S2UR UR8, SR_CTAID.X ;  /* 0x00000000000879c3 */ /* 0x001e220000002500 */
[----:B------:R-:W-:Y:S01]  /*0340*/  SHF.R.S32.HI R5, RZ, 0x1f, R0 ;  /* 0x0000001fff057819 */ /* 0x000fe20000011400 */
[----:B------:R-:W5:Y:S01]  /*0350*/  SHFL.IDX PT, R2, R2, RZ, 0x1f ;  /* 0x00001fff02027589 */ /* 0x000f6200000e0000 */
[----:B------:R-:W-:Y:S02]  /*0360*/  ELECT P0, URZ, PT ;  /* 0x00000000003f782f */ /* 0x000fe40003800000 */
[----:B------:R-:W-:Y:S01]  /*0370*/  SHF.R.S32.HI R13, RZ, 0x1f, R4 ;  /* 0x0000001fff0d7819 */ /* 0x000fe20000011404 */
[----:B------:R-:W-:Y:S01]  /*0380*/  ULDC UR4, c[0x0][0x150] ;  /* 0x0000540000047ab9 */ /* 0x000fe20000000800 */
[----:B------:R-:W-:Y:S01]  /*0390*/  LEA.HI R5, R5, R0, RZ, 0x7 ;  /* 0x0000000005057211 */ /* 0x000fe200078f38ff */
[----:B------:R-:W1:Y:S01]  /*03a0*/  S2R R10, SR_CTAID.Y ;  /* 0x00000000000a7919 */ /* 0x000e620000002600 */
[----:B------:R-:W2:Y:S01]  /*03b0*/  LDC R14, c[0x0][0x144] ;  /* 0x00005100ff0e7b82 */ /* 0x000ea20000000800 */
[----:B------:R-:W-:Y:S01]  /*03c0*/  LEA.HI R13, R13, R4, RZ, 0x2 ;  /* 0x000000040d0d7211 */ /* 0x000fe200078f10ff */
[----:B------:R-:W-:Y:S01]  /*03d0*/  VIADD R18, R3, 0xffffffff ;  /* 0xffffffff03127836 */ /* 0x000fe20000000000 */
[----:B------:R-:W-:Y:S01]  /*03e0*/  LOP3.LUT R5, R5, 0xffffff80, RZ, 0xc0, !PT ;  /* 0xffffff8005057812 */ /* 0x000fe200078ec0ff */
[----:B------:R-:W-:Y:S01]  /*03f0*/  NOP ;  /* 0x0000000000007918 */ /* 0x000fe20000000000 */
[----:B------:R-:W-:Y:S01]  /*0400*/  LOP3.LUT R13, R13, 0x3ffffffc, RZ, 0xc0, !PT ;  /* 0x3ffffffc0d0d7812 */ /* 0x000fe200078ec0ff */
[----:B------:R-:W-:Y:S01]  /*0410*/  NOP ;  /* 0x0000000000007918 */ /* 0x000fe20000000000 */
[----:B------:R-:W-:Y:S01]  /*0420*/  ISETP.GE.U32.AND P5, PT, R18, 0x2, PT ;  /* 0x000000021200780c */ /* 0x000fe20003fa6070 */
[----:B------:R-:W-:Y:S01]  /*0430*/  IMAD.IADD R5, R0, 0x1, -R5 ;  /* 0x0000000100057824 */ /* 0x000fe200078e0a05 */
[----:B------:R-:W3:Y:S01]  /*0440*/  LDC R16, c[0x0][0x140] ;  /* 0x00005000ff107b82 */ /* 0x000ee20000000800 */
[----:B------:R-:W-:Y:S01]  /*0450*/  IMAD.IADD R4, R4, 0x1, -R13 ;  /* 0x0000000104047824 */ /* 0x000fe200078e0a0d */
[----:B------:R-:W-:-:S02]  /*0460*/  ISETP.NE.AND P2, PT, R3, RZ, PT ;  /* 0x000000ff0300720c */ /* 0x000fc40003f45270 */
[----:B------:R-:W-:Y:S02]  /*0470*/  SHF.R.S32.HI R6, RZ, 0x1f, R5 ;  /* 0x0000001fff067819 */ /* 0x000fe40000011405 */
[----:B------:R-:W-:Y:S02]  /*0480*/  LOP3.LUT P6, RZ, R5, 0x7, RZ, 0xc0, !PT ;  /* 0x0000000705ff7812 */ /* 0x000fe400078cc0ff */
[----:B0-----:R-:W-:Y:S02]  /*0490*/  I2FP.F32.U32 R7, UR8 ;  /* 0x0000000800077c45 */ /* 0x001fe40008201000 */
[----:B------:R-:W-:Y:S02]  /*04a0*/  LEA.HI R6, R6, R5, RZ, 0x3 ;  /* 0x0000000506067211 */ /* 0x000fe400078f18ff */
[----:B-----5:R-:W-:Y:S01]  /*04b0*/  ISETP.NE.OR P0, PT, R2, RZ, !P0 ;  /* 0x000000ff0200720c */ /* 0x020fe20004705670 */
[----:B------:R-:W-:Y:S01]  /*04c0*/  FMUL R12, R7, UR4 ;  /* 0x00000004070c7c20 */ /* 0x000fe20008400000 */
[--C-:B------:R-:W-:Y:S01]  /*04d0*/  SHF.R.S32.HI R2, RZ, 0x3, R6.reuse ;  /* 0x00000003ff027819 */ /* 0x100fe20000011406 */
[----:B------:R-:W-:Y:S01]  /*04e0*/  ULDC UR4, c[0x0][0x154] ;  /* 0x0000550000047ab9 */ /* 0x000fe20000000800 */
[----:B------:R-:W-:-:S03]  /*04f0*/  SHF.R.S32.HI R7, RZ, 0x1f, R6 ;  /* 0x0000001fff077819 */ /* 0x000fc60000011406 */
[----:B------:R-:W0:Y:S01]  /*0500*/  F2I.U32.TRUNC.NTZ R12, R12 ;  /* 0x0000000c000c7305 */ /* 0x000e22000020f000 */
[----:B------:R-:W-:Y:S02]  /*0510*/  LEA.HI R7, R7, R2, RZ, 0x2 ;  /* 0x0000000207077211 */ /* 0x000fe400078f10ff */
[----:B-1----:R-:W-:Y:S02]  /*0520*/  I2FP.F32.U32 R6, R10 ;  /* 0x0000000a00067245 */ /* 0x002fe40000201000 */
[----:B------:R-:W-:Y:S01]  /*0530*/  LOP3.LUT R7, R7, 0xfffffffc, RZ, 0xc0, !PT ;  /* 0xfffffffc07077812 */ /* 0x000fe200078ec0ff */
[----:B------:R-:W-:Y:S01]  /*0540*/  VOTEU.ALL UP0, P0 ;  /* 0x00000000003f7886 */ /* 0x000fe20000000000 */
[----:B---3--:R-:W-:Y:S01]  /*0550*/  ISETP.EQ.U32.AND P1, PT, R16, 0x1, PT ;  /* 0x000000011000780c */ /* 0x008fe20003f22070 */
[----:B------:R-:W-:Y:S01]  /*0560*/  FMUL R6, R6, UR4 ;  /* 0x0000000406067c20 */ /* 0x000fe20008400000 */
[----:B------:R-:W-:Y:S01]  /*0570*/  UMOV UR4, 0x20 ;  /* 0x0000002000047882 */ /* 0x000fe20000000000 */
[----:B------:R-:W-:Y:S01]  /*0580*/  IMAD.IADD R7, R2, 0x1, -R7 ;  /* 0x0000000102077824 */ /* 0x000fe200078e0a07 */
[----:B------:R-:W1:Y:S01]  /*0590*/  @!UP0 S2UR UR7, SR_CgaCtaId ;  /* 0x00000000000789c3 */ /* 0x000e620000008800 */
[----:B------:R-:W-:Y:S01]  /*05a0*/  SHF.R.S32.HI R2, RZ, 0x1f, R9 ;  /* 0x0000001fff027819 */ /* 0x000fe20000011409 */
[----:B------:R-:W-:Y:S01]  /*05b0*/  @!UP0 UMOV UR6, 0x400 ;  /* 0x0000040000068882 */ /* 0x000fe20000000000 */
[----:B------:R-:W-:Y:S01]  /*05c0*/  IMAD R7, R4, 0x4, R7 ;  /* 0x0000000404077824 */ /* 0x000fe200078e0207 */
[----:B------:R-:W3:Y:S01]  /*05d0*/  F2I.U32.TRUNC.NTZ R6, R6 ;  /* 0x0000000600067305 */ /* 0x000ee2000020f000 */
[----:B0-----:R-:W-:Y:S01]  /*05e0*/  IMAD.MOV R13, RZ, RZ, -R12 ;  /* 0x000000ffff0d7224 */ /* 0x001fe200078e0a0c */
[----:B------:R-:W-:Y:S01]  /*05f0*/  LEA.HI R2, R2, R9, RZ, 0x2 ;  /* 0x0000000902027211 */ /* 0x000fe200078f10ff */
[----:B------:R-:W-:-:S04]  /*0600*/  @!UP0 UIADD3 UR4, -UR4, 0x100000, URZ ;  /* 0x0010000004048890 */ /* 0x000fc8000fffe13f */
[----:B------:R-:W-:Y:S02]  /*0610*/  @!UP0 USHF.L.U32 UR5, UR4, 0xb, URZ ;  /* 0x0000000b04058899 */ /* 0x000fe4000800063f */
[----:B------:R-:W-:Y:S01]  /*0620*/  @!UP0 USHF.L.U32 UR4, UR4, 0x1, URZ ;  /* 0x0000000104048899 */ /* 0x000fe2000800063f */
[----:B------:R-:W-:Y:S01]  /*0630*/  LEA.HI R4, R7, R7, RZ, 0x1 ;  /* 0x0000000707047211 */ /* 0x000fe200078f08ff */
[----:B--2---:R-:W-:Y:S01]  /*0640*/  IMAD R12, R14, R13, UR8 ;  /* 0x000000080e0c7e24 */ /* 0x004fe2000f8e020d */
[----:B------:R-:W-:Y:S01]  /*0650*/  LOP3.LUT R2, R2, 0xfffffffc, RZ, 0xc0, !PT ;  /* 0xfffffffc02027812 */ /* 0x000fe200078ec0ff */
[----:B------:R-:W0:Y:S01]  /*0660*/  LDC R13, c[0x0][0x148] ;  /* 0x00005200ff0d7b82 */ /* 0x000e220000000800 */
[----:B------:R-:W-:Y:S01]  /*0670*/  LOP3.LUT R4, R4, 0xfffffffe, RZ, 0xc0, !PT ;  /* 0xfffffffe04047812 */ /* 0x000fe200078ec0ff */
[----:B------:R-:W-:Y:S02]  /*0680*/  VOTEU.ALL UP1, P0 ;  /* 0x00000000003f7886 */ /* 0x000fe40000020000 */
[----:B------:R-:W-:-:S02]  /*0690*/  IMAD.IADD R9, R9, 0x1, -R2 ;  /* 0x0000000109097824 */ /* 0x000fc400078e0a02 */
[C---:B------:R-:W-:Y:S02]  /*06a0*/  IMAD.IADD R15, R7.reuse, 0x1, -R4 ;  /* 0x00000001070f7824 */ /* 0x040fe400078e0a04 */
[----:B------:R-:W-:Y:S01]  /*06b0*/  IMAD.SHL.U32 R4, R7, 0x4, RZ ;  /* 0x0000000407047824 */ /* 0x000fe200078e00ff */
[----:B------:R-:W-:Y:S01]  /*06c0*/  ISETP.NE.AND P4, PT, R9, 0x3, PT ;  /* 0x000000030900780c */ /* 0x000fe20003f85270 */
[----:B---3--:R-:W-:Y:S01]  /*06d0*/  IMAD.MOV R22, RZ, RZ, -R6 ;  /* 0x000000ffff167224 */ /* 0x008fe200078e0a06 */
[----:B------:R-:W-:Y:S01]  /*06e0*/  ISETP.NE.AND P3, PT, R15, R12, PT ;  /* 0x0000000c0f00720c */ /* 0x000fe20003f65270 */
[----:B------:R-:W-:Y:S01]  /*06f0*/  IMAD.MOV.U32 R6, RZ, RZ, 0x1 ;  /* 0x00000001ff067424 */ /* 0x000fe200078e00ff */
[----:B------:R-:W-:Y:S01]  /*0700*/  LOP3.LUT R7, R7, 0xc, R4, 0x78, !PT ;  /* 0x0000000c07077812 */ /* 0x000fe200078e7804 */
[----:B-1----:R-:W-:Y:S01]  /*0710*/  @!UP0 ULEA UR6, UR7, UR6, 0x18 ;  /* 0x0000000607068291 */ /* 0x002fe2000f8ec03f */
[----:B------:R-:W-:Y:S01]  /*0720*/  VOTEU.ALL UP0, P0 ;  /* 0x00000000003f7886 */ /* 0x000fe20000000000 */
[----:B------:R-:W-:-:S04]  /*0730*/  ISETP.EQ.OR P0, PT, R9, RZ, !P4 ;  /* 0x000000ff0900720c */ /* 0x000fc80006702670 */
[----:B------:R-:W-:-:S04]  /*0740*/  ISETP.EQ.AND P0, PT, R3, RZ, P0 ;  /* 0x000000ff0300720c */ /* 0x000fc80000702270 */
[----:B------:R-:W-:Y:S01]  /*0750*/  @P3 LEA.HI R2, R7, R7, RZ, 0x1 ;  /* 0x0000000707023211 */ /* 0x000fe200078f08ff */
[----:B0-----:R-:W-:Y:S01]  /*0760*/  IMAD R15, R13, R22, R10 ;  /* 0x000000160d0f7224 */ /* 0x001fe200078e020a */
[----:B------:R-:W0:Y:S02]  /*0770*/  FENCE.VIEW.ASYNC.S ;  /* 0x00000000000073c6 */ /* 0x000e240000000000 */
[----:B0-----:R0:W1:Y:S01]  /*0780*/  @!UP0 SYNCS.EXCH.64 URZ, [UR6+0x70], UR4 ;  /* 0x00007004063f85b2 */ /* 0x0010620008000100 */
[----:B------:R-:W-:-:S04]  /*0790*/  @P3 SHF.R.S32.HI R2, RZ, 0x1, R2 ;  /* 0x00000001ff023819 */ /* 0x000fc80000011402 */
[----:B------:R-:W-:Y:S02]  /*07a0*/  @P3 ISETP.NE.AND P4, PT, R2, R15, PT ;  /* 0x0000000f0200320c */ /* 0x000fe40003f85270 */
[----:B------:R-:W-:Y:S02]  /*07b0*/  SEL R2, RZ, 0x1, !P0 ;  /* 0x00000001ff027807 */ /* 0x000fe40004000000 */
[----:B------:R-:W-:Y:S02]  /*07c0*/  ISETP.LT.U32.AND P0, PT, R7, 0x2, !P6 ;  /* 0x000000020700780c */ /* 0x000fe40007701070 */
[----:B------:R-:W-:Y:S02]  /*07d0*/  SEL R2, R2, 0x2, P5 ;  /* 0x0000000202027807 */ /* 0x000fe40002800000 */
[----:B------:R-:W-:Y:S01]  /*07e0*/  SEL R3, RZ, 0x1, !P0 ;  /* 0x00000001ff037807 */ /* 0x000fe20004000000 */
[----:B------:R0:W2:Y:S01]  /*07f0*/  @!UP1 SYNCS.EXCH.64 URZ, [UR6+0x78], UR4 ;  /* 0x00007804063f95b2 */ /* 0x0000a20008000100 */
[----:B------:R-:W-:Y:S01]  /*0800*/  @P3 SEL R6, RZ, 0x1, P4 ;  /* 0x00000001ff063807 */ /* 0x000fe20002000000 */
[----:B------:R-:W-:Y:S01]  /*0810*/  NOP ;  /* 0x0000000000007918 */ /* 0x000fe20000000000 */
[----:B------:R-:W-:Y:S05]  /*0820*/  @!P1 BRA `(.L_x_3) ;  /* 0x0000000000089947 */ /* 0x000fea0003800000 */
[----:B-12-4-:R-:W-:Y:S01]  /*0830*/  UCGABAR_ARV ;  /* 0x00000000000079c7 */ /* 0x016fe20008000000 */
[----:B------:R-:W-:Y:S05]  /*0840*/  BRA `(.L_x_4) ;  /* 0x0000000000047947 */ /* 0x000fea0003800000 */
.L_x_3:
[----:B-12-4-:R-:W-:Y:S01]  /*0850*/  NOP ;  /* 0x0000000000007918 */ /* 0x016fe20000000000 */
.L_x_4:
[----:B------:R-:W1:Y:S01]  /*0860*/  LDC R4, c[0x0][0x75c] ;  /* 0x0001d700ff047b82 */ /* 0x000e620000000800 */
[----:B------:R-:W-:Y:S01]  /*0870*/  IMAD.MOV.U32 R5, RZ, RZ, RZ ;  /* 0x000000ffff057224 */ /* 0x000fe200078e00ff */
[----:B-1----:R-:W-:Y:S01]  /*0880*/  ISETP.NE.AND P3, PT, R4, 0x1, PT ;  /* 0x000000010400780c */ /* 0x002fe20003f65270 */
[----:B------:R-:W-:-:S12]  /*0890*/  IMAD.U32 R4, RZ, RZ, UR8 ;  /* 0x00000008ff047e24 */ /* 0x000fd8000f8e00ff */
[----:B------:R-:W1:Y:S01]  /*08a0*/  @P3 LDC R17, c[0x0][0x10] ;  /* 0x00000400ff113b82 */ /* 0x000e620000000800 */
[----:B------:R-:W-:Y:S02]  /*08b0*/  @P3 IMAD.MOV.U32 R11, RZ, RZ, RZ ;  /* 0x000000ffff0b3224 */ /* 0x000fe400078e00ff */
[----:B------:R-:W-:-:S05]  /*08c0*/  @P3 IMAD.MOV.U32 R19, RZ, RZ, RZ ;  /* 0x000000ffff133224 */ /* 0x000fca00078e00ff */
[----:B------:R-:W2:Y:S01]  /*08d0*/  @!P3 LDC R15, c[0x0][0xc] ;  /* 0x00000300ff0fbb82 */ /* 0x000ea20000000800 */
[----:B-1----:R-:W-:-:S04]  /*08e0*/  @P3 IMAD.WIDE.U32 R16, R17, UR8, R10 ;  /* 0x0000000811103c25 */ /* 0x002fc8000f8e000a */
[----:B--2---:R-:W-:-:S04]  /*08f0*/  @!P3 IMAD.WIDE.U32 R14, R10, R15, R4 ;  /* 0x0000000f0a0eb225 */ /* 0x004fc800078e0004 */
[----:B------:R-:W-:Y:S02]  /*0900*/  @P3 IMAD.MOV.U32 R4, RZ, RZ, R16 ;  /* 0x000000ffff043224 */ /* 0x000fe400078e0010 */
[----:B------:R-:W-:Y:S02]  /*0910*/  @P3 IMAD.IADD R5, R17, 0x1, R19 ;  /* 0x0000000111053824 */ /* 0x000fe400078e0213 */
[----:B------:R-:W-:Y:S02]  /*0920*/  @!P3 IMAD.MOV.U32 R4, RZ, RZ, R14 ;  /* 0x000000ffff04b224 */ /* 0x000fe400078e000e */
[----:B------:R-:W-:Y:S01]  /*0930*/  @!P3 IMAD.MOV.U32 R5, RZ, RZ, R15 ;  /* 0x000000ffff05b224 */ /* 0x000fe200078e000f */
[----:B------:R-:W-:Y:S06]  /*0940*/  @!P1 BRA `(.L_x_5) ;  /* 0x00000000000c9947 */ /* 0x000fec0003800000 */
[----:B------:R-:W-:Y:S01]  /*0950*/  UCGABAR_WAIT ;  /* 0x0000000000007dc7 */ /* 0x000fe20008000000 */
[----:B------:R-:W-:Y:S01]  /*0960*/  CCTL.IVALL ;  /* 0x00000000ff00798f */ /* 0x000fe20002000000 */
[----:B------:R-:W-:Y:S05]  /*0970*/  BRA `(.L_x_6) ;  /* 0x0000000000047947 */ /* 0x000fea0003800000 */
.L_x_5:
[----:B------:R-:W-:Y:S06]  /*0980*/  BAR.SYNC.DEFER_BLOCKING 0x0 ;  /* 0x0000000000007b1d */ /* 0x000fec0000010000 */
.L_x_6:
[----:B------:R-:W-:Y:S05]  /*0990*/  @!P2 BRA `(.L_x_7) ;  /* 0x0000003c00e0a947 */ /* 0x000fea0003800000 */
[----:B------:R-:W-:-:S13]  /*09a0*/  ISETP.GT.U32.AND P0, PT, R18, 0x1, PT ;  /* 0x000000011200780c */ /* 0x000fda0003f04070 */
[----:B0-----:R-:W-:Y:S05]  /*09b0*/  @P0 EXIT ;  /* 0x000000000000094d */ /* 0x001fea0003800000 */
[----:B------:R-:W-:Y:S01]  /*09c0*/  ULDC.64 UR4, c[0x0][0x750] ;  /* 0x0001d40000047ab9 */ /* 0x000fe20000000a00 */
[----:B------:R-:W-:Y:S01]  /*09d0*/  PRMT R15, RZ, 0x7610, R15 ;  /* 0x00007610ff0f7816 */ /* 0x000fe2000000000f */
[----:B------:R-:W-:Y:S01]  /*09e0*/  IMAD.MOV.U32 R16, RZ, RZ, -0x1 ;  /* 0xffffffffff107424 */ /* 0x000fe200078e00ff */
[----:B------:R-:W-:Y:S01]  /*09f0*/  ISETP.GE.U32.AND P0, PT, R4, UR4, PT ;  /* 0x0000000404007c0c */ /* 0x000fe2000bf06070 */
[----:B------:R-:W-:Y:S02]  /*0a00*/  IMAD.MOV.U32 R20, RZ, RZ, -0x1 ;  /* 0xffffffffff147424 */ /* 0x000fe400078e00ff */
[----:B------:R-:W-:Y:S01]  /*0a10*/  IMAD.MOV.U32 R14, RZ, RZ, -0x1 ;  /* 0xffffffffff0e7424 */ /* 0x000fe200078e00ff */
[----:B------:R-:W-:-:S13]  /*0a20*/  ISETP.GE.U32.AND.EX P0, PT, R5, UR5, PT, P0 ;  /* 0x0000000505007c0c */ /* 0x000fda000bf06100 */
[----:B------:R-:W-:Y:S05]  /*0a30*/  @P0 BRA `(.L_x_8) ;  /* 0x0000000400280947 */ /* 0x000fea0003800000 */
[----:B------:R-:W0:Y:S01]  /*0a40*/  LDC.64 R24, c[0x0][0x728] ;  /* 0x0001ca00ff187b82 */ /* 0x000e220000000a00 */
[----:B------:R-:W-:Y:S02]  /*0a50*/  IMAD.MOV.U32 R14, RZ, RZ, R4 ;  /* 0x000000ffff0e7224 */ /* 0x000fe400078e0004 */
[----:B------:R-:W-:-:S05]  /*0a60*/  IMAD.MOV.U32 R15, RZ, RZ, R5 ;  /* 0x000000ffff0f7224 */ /* 0x000fca00078e0005 */
[----:B------:R-:W1:Y:S08]  /*0a70*/  LDC R20, c[0x0][0x730] ;  /* 0x0001cc00ff147b82 */ /* 0x000e700000000800 */
[----:B------:R-:W2:Y:S01]  /*0a80*/  LDC.64 R26, c[0x0][0x720] ;  /* 0x0001c800ff1a7b82 */ /* 0x000ea20000000a00 */
[----:B0-----:R-:W-:-:S04]  /*0a90*/  ISETP.NE.U32.AND P0, PT, R24, RZ, PT ;  /* 0x000000ff1800720c */ /* 0x001fc80003f05070 */
[----:B------:R-:W-:-:S13]  /*0aa0*/  ISETP.NE.AND.EX P0, PT, R25, RZ, PT, P0 ;  /* 0x000000ff1900720c */ /* 0x000fda0003f05300 */
[----:B-12---:R-:W-:Y:S05]  /*0ab0*/  @!P0 BRA `(.L_x_9) ;  /* 0x0000000000288947 */ /* 0x006fea0003800000 */
[----:B------:R-:W0:Y:S02]  /*0ac0*/  LDC R9, c[0x0][0x734] ;  /* 0x0001cd00ff097b82 */ /* 0x000e240000000800 */
[----:B0-----:R-:W-:-:S05]  /*0ad0*/  IADD3 R9, P0, R4, R9, RZ ;  /* 0x0000000904097210 */ /* 0x001fca0007f1e0ff */
[----:B------:R-:W-:-:S04]  /*0ae0*/  IMAD.X R21, RZ, RZ, R5, P0 ;  /* 0x000000ffff157224 */ /* 0x000fc800000e0605 */
[----:B------:R-:W-:-:S04]  /*0af0*/  IMAD.WIDE.U32 R14, R21, R24, RZ ;  /* 0x00000018150e7225 */ /* 0x000fc800078e00ff */
[----:B------:R-:W-:-:S04]  /*0b00*/  IMAD.WIDE.U32 R16, P0, R9, R25, R14 ;  /* 0x0000001909107225 */ /* 0x000fc8000780000e */
[----:B------:R-:W-:-:S04]  /*0b10*/  IMAD.WIDE.U32 R14, R9, R24, RZ ;  /* 0x00000018090e7225 */ /* 0x000fc800078e00ff */
[----:B------:R-:W-:Y:S01]  /*0b20*/  IMAD.X R19, RZ, RZ, RZ, P0 ;  /* 0x000000ffff137224 */ /* 0x000fe200000e06ff */
[----:B------:R-:W-:Y:S01]  /*0b30*/  IADD3 RZ, P0, R15, R16, RZ ;  /* 0x000000100fff7210 */ /* 0x000fe20007f1e0ff */
[----:B------:R-:W-:-:S04]  /*0b40*/  IMAD.MOV.U32 R18, RZ, RZ, R17 ;  /* 0x000000ffff127224 */ /* 0x000fc800078e0011 */
[----:B------:R-:W-:-:S08]  /*0b50*/  IMAD.WIDE.U32.X R14, R21, R25, R18, P0 ;  /* 0x00000019150e7225 */ /* 0x000fd000000e0412 */
.L_x_9:
[----:B------:R-:W0:Y:S01]  /*0b60*/  LDC.64 R30, c[0x0][0x740] ;  /* 0x0001d000ff1e7b82 */ /* 0x000e220000000a00 */
[--C-:B------:R-:W-:Y:S01]  /*0b70*/  SHF.R.U64 R29, R14, R20, R15.reuse ;  /* 0x000000140e1d7219 */ /* 0x100fe2000000120f */
[----:B------:R-:W-:Y:S01]  /*0b80*/  IMAD R33, R13, R22, R10 ;  /* 0x000000160d217224 */ /* 0x000fe200078e020a */
[----:B------:R-:W-:Y:S01]  /*0b90*/  SHF.R.U32.HI R9, RZ, R20, R15 ;  /* 0x00000014ff097219 */ /* 0x000fe2000001160f */
[----:B------:R-:W-:Y:S01]  /*0ba0*/  IMAD.MOV.U32 R25, RZ, RZ, 0x1 ;  /* 0x00000001ff197424 */ /* 0x000fe200078e00ff */
[----:B------:R-:W-:-:S03]  /*0bb0*/  IADD3 R11, P0, RZ, -R29, RZ ;  /* 0x8000001dff0b7210 */ /* 0x000fc60007f1e0ff */
[----:B------:R-:W1:Y:S02]  /*0bc0*/  LDC R24, c[0x0][0x718] ;  /* 0x0001c600ff187b82 */ /* 0x000e640000000800 */
[----:B------:R-:W-:Y:S02]  /*0bd0*/  IMAD.X R9, RZ, RZ, ~R9, P0 ;  /* 0x000000ffff097224 */ /* 0x000fe400000e0e09 */
[----:B------:R-:W-:-:S04]  /*0be0*/  IMAD.WIDE.U32 R14, R11, R26, R4 ;  /* 0x0000001a0b0e7225 */ /* 0x000fc800078e0004 */
[----:B------:R-:W2:Y:S01]  /*0bf0*/  LDC R20, c[0x0][0x708] ;  /* 0x0001c200ff147b82 */ /* 0x000ea20000000800 */
[----:B------:R-:W-:Y:S02]  /*0c00*/  IMAD R16, R9, R26, RZ ;  /* 0x0000001a09107224 */ /* 0x000fe400078e02ff */
[----:B------:R-:W-:Y:S02]  /*0c10*/  IMAD.MOV.U32 R9, RZ, RZ, -0x1 ;  /* 0xffffffffff097424 */ /* 0x000fe400078e00ff */
[----:B------:R-:W-:-:S03]  /*0c20*/  IMAD R11, R11, R27, R16 ;  /* 0x0000001b0b0b7224 */ /* 0x000fc600078e0210 */
[----:B------:R-:W3:Y:S01]  /*0c30*/  LDC R28, c[0x0][0x758] ;  /* 0x0001d600ff1c7b82 */ /* 0x000ee20000000800 */
[----:B------:R-:W-:Y:S01]  /*0c40*/  IMAD.IADD R11, R15, 0x1, R11 ;  /* 0x000000010f0b7824 */ /* 0x000fe200078e020b */
[----:B0-----:R-:W-:-:S04]  /*0c50*/  ISETP.NE.U32.AND P0, PT, R30, RZ, PT ;  /* 0x000000ff1e00720c */ /* 0x001fc80003f05070 */
[----:B------:R-:W-:Y:S02]  /*0c60*/  ISETP.NE.AND.EX P0, PT, R31, RZ, PT, P0 ;  /* 0x000000ff1f00720c */ /* 0x000fe40003f05300 */
[----:B------:R-:W0:Y:S01]  /*0c70*/  LDC R26, c[0x0][0x700] ;  /* 0x0001c000ff1a7b82 */ /* 0x000e220000000800 */
[-CC-:B-1----:R-:W-:Y:S02]  /*0c80*/  SHF.R.U64 R18, R14, R24.reuse, R11.reuse ;  /* 0x000000180e127219 */ /* 0x182fe4000000120b */
[----:B------:R-:W-:-:S05]  /*0c90*/  SHF.R.U32.HI R11, RZ, R24, R11 ;  /* 0x00000018ff0b7219 */ /* 0x000fca000001160b */
[----:B------:R-:W1:Y:S01]  /*0ca0*/  LDC R21, c[0x0][0x748] ;  /* 0x0001d200ff157b82 */ /* 0x000e620000000800 */
[-CC-:B--2---:R-:W-:Y:S02]  /*0cb0*/  SHF.R.U64 R24, R18, R20.reuse, R11.reuse ;  /* 0x0000001412187219 */ /* 0x184fe4000000120b */
[----:B------:R-:W-:-:S05]  /*0cc0*/  SHF.R.U32.HI R11, RZ, R20, R11 ;  /* 0x00000014ff0b7219 */ /* 0x000fca000001160b */
[----:B------:R-:W2:Y:S01]  /*0cd0*/  LDC R23, c[0x0][0x738] ;  /* 0x0001ce00ff177b82 */ /* 0x000ea20000000800 */
[-CC-:B---3--:R-:W-:Y:S02]  /*0ce0*/  SHF.R.U64 R20, R24, R28.reuse, R11.reuse ;  /* 0x0000001c18147219 */ /* 0x188fe4000000120b */
[-C--:B------:R-:W-:Y:S02]  /*0cf0*/  SHF.L.U32 R9, R9, R28.reuse, RZ ;  /* 0x0000001c09097219 */ /* 0x080fe400000006ff */
[----:B------:R-:W-:Y:S01]  /*0d00*/  SHF.R.U32.HI R11, RZ, R28, R11 ;  /* 0x0000001cff0b7219 */ /* 0x000fe2000001160b */
[----:B------:R-:W-:Y:S01]  /*0d10*/  IMAD.MOV.U32 R10, RZ, RZ, R20 ;  /* 0x000000ffff0a7224 */ /* 0x000fe200078e0014 */
[----:B------:R-:W-:Y:S01]  /*0d20*/  LOP3.LUT R13, RZ, R9, RZ, 0x33, !PT ;  /* 0x00000009ff0d7212 */ /* 0x000fe200078e33ff */
[----:B------:R-:W3:Y:S01]  /*0d30*/  LDC R27, c[0x0][0x710] ;  /* 0x0001c400ff1b7b82 */ /* 0x000ee20000000800 */
[----:B------:R-:W-:Y:S05]  /*0d40*/  @!P0 BRA `(.L_x_10) ;  /* 0x0000000000288947 */ /* 0x000fea0003800000 */
[----:B------:R-:W4:Y:S02]  /*0d50*/  LDC R9, c[0x0][0x74c] ;  /* 0x0001d300ff097b82 */ /* 0x000f240000000800 */
[----:B----4-:R-:W-:-:S05]  /*0d60*/  IADD3 R9, P0, R20, R9, RZ ;  /* 0x0000000914097210 */ /* 0x010fca0007f1e0ff */
        /* <DEDUP_REMOVED lines=8> */
.L_x_10:
[----:B-1----:R-:W-:Y:S01]  /*0df0*/  SHF.R.U64 R11, R10, R21, R11 ;  /* 0x000000150a0b7219 */ /* 0x002fe2000000120b */
[----:B------:R-:W-:Y:S01]  /*0e00*/  IMAD.MOV.U32 R15, RZ, RZ, 0x1 ;  /* 0x00000001ff0f7424 */ /* 0x000fe200078e00ff */
[----:B------:R-:W-:Y:S01]  /*0e10*/  LOP3.LUT R10, R24, R13, RZ, 0xc0, !PT ;  /* 0x0000000d180a7212 */ /* 0x000fe200078ec0ff */
[----:B0-----:R-:W-:Y:S01]  /*0e20*/  VIADD R13, R26, 0xffffffff ;  /* 0xffffffff1a0d7836 */ /* 0x001fe20000000000 */
[----:B------:R-:W-:Y:S01]  /*0e30*/  SHF.L.U32 R9, R25, R28, RZ ;  /* 0x0000001c19097219 */ /* 0x000fe200000006ff */
[----:B------:R-:W-:Y:S01]  /*0e40*/  IMAD.MOV R14, RZ, RZ, -R11 ;  /* 0x000000ffff0e7224 */ /* 0x000fe200078e0a0b */
[----:B------:R-:W-:Y:S02]  /*0e50*/  SEL R12, R12, R33, !P3 ;  /* 0x000000210c0c7207 */ /* 0x000fe40005800000 */
[----:B------:R-:W-:Y:S01]  /*0e60*/  LOP3.LUT R13, R18, R13, RZ, 0xc0, !PT ;  /* 0x0000000d120d7212 */ /* 0x000fe200078ec0ff */
[----:B------:R-:W-:Y:S02]  /*0e70*/  IMAD R11, R9, R11, R10 ;  /* 0x0000000b090b7224 */ /* 0x000fe400078e020a */
[----:B--2---:R-:W-:-:S02]  /*0e80*/  IMAD R9, R14, R23, R20 ;  /* 0x000000170e097224 */ /* 0x004fc400078e0214 */
[----:B---3--:R-:W-:Y:S02]  /*0e90*/  IMAD R12, R11, R27, R12 ;  /* 0x0000001b0b0c7224 */ /* 0x008fe400078e020c */
[----:B------:R-:W-:Y:S02]  /*0ea0*/  IMAD R9, R9, R26, R13 ;  /* 0x0000001a09097224 */ /* 0x000fe400078e020d */
[----:B------:R-:W-:-:S03]  /*0eb0*/  IMAD.MOV.U32 R14, RZ, RZ, R29 ;  /* 0x000000ffff0e7224 */ /* 0x000fc600078e001d */
[----:B------:R-:W-:Y:S02]  /*0ec0*/  SEL R20, R9, R12, !P3 ;  /* 0x0000000c09147207 */ /* 0x000fe40005800000 */
[----:B------:R-:W-:-:S07]  /*0ed0*/  SEL R16, R12, R9, !P3 ;  /* 0x000000090c107207 */ /* 0x000fce0005800000 */
.L_x_8:
[----:B------:R-:W-:-:S08]  /*0ee0*/  NOP ;  /* 0x0000000000007918 */ /* 0x000fd00000000000 */
[----:B------:R-:W0:Y:S02]  /*0ef0*/  USETMAXREG.TRY_ALLOC.CTAPOOL UP0, 0xe8 ;  /* 0x000000e8000079c8 */ /* 0x000e240008000600 */
[----:B0-----:R-:W-:-:S13]  /*0f00*/  PLOP3.LUT P0, PT, PT, PT, UP0, 0x80, 0x0 ;  /* 0x000000000000781c */ /* 0x001fda0003f0f008 */
[----:B------:R-:W-:Y:S05]  /*0f10*/  @!P0 BRA `(.L_x_8) ;  /* 0xfffffffc00f08947 */ /* 0x000fea000383ffff */
[----:B------:R-:W-:Y:S01]  /*0f20*/  ULDC.64 UR4, c[0x0][0x698] ;  /* 0x0001a60000047ab9 */ /* 0x000fe20000000a00 */
[----:B------:R-:W-:Y:S01]  /*0f30*/  ULDC.64 UR14, c[0x0][0x208] ;  /* 0x00008200000e7ab9 */ /* 0x000fe20000000a00 */
[----:B------:R-:W-:-:S04]  /*0f40*/  ISETP.NE.U32.AND P0, PT, RZ, UR4, PT ;  /* 0x00000004ff007c0c */ /* 0x000fc8000bf05070 */
[----:B------:R-:W-:-:S13]  /*0f50*/  ISETP.NE.AND.EX P0, PT, RZ, UR5, PT, P0 ;  /* 0x00000005ff007c0c */ /* 0x000fda000bf05300 */
[----:B------:R-:W-:Y:S05]  /*0f60*/  @!P0 BRA `(.L_x_11) ;  /* 0x00000000001c8947 */ /* 0x000fea0003800000 */
[----:B------:R-:W0:Y:S02]  /*0f70*/  LDC.64 R10, c[0x0][0x698] ;  /* 0x0001a600ff0a7b82 */ /* 0x000e240000000a00 */
[----:B0-----:R-:W2:Y:S02]  /*0f80*/  LDG.E.64 R10, desc[UR14][R10.64] ;  /* 0x0000000e0a0a7981 */ /* 0x001ea4000c1e1b00 */
[----:B--2---:R-:W-:-:S04]  /*0f90*/  ISETP.NE.U32.AND P0, PT, R10, RZ, PT ;  /* 0x000000ff0a00720c */ /* 0x004fc80003f05070 */
[----:B------:R-:W-:-:S13]  /*0fa0*/  ISETP.NE.AND.EX P0, PT, R11, RZ, PT, P0 ;  /* 0x000000ff0b00720c */ /* 0x000fda0003f05300 */
[----:B------:R-:W-:Y:S05]  /*0fb0*/  @!P0 BRA `(.L_x_11) ;  /* 0x0000000000088947 */ /* 0x000fea0003800000 */
[----:B------:R0:W5:Y:S01]  /*0fc0*/  LD.E R9, desc[UR14][R10.64] ;  /* 0x0000000e0a097980 */ /* 0x000162000c101900 */
[----:B------:R-:W-:Y:S05]  /*0fd0*/  BRA `(.L_x_12) ;  /* 0x0000000000207947 */ /* 0x000fea0003800000 */
.L_x_11:
[----:B------:R-:W-:Y:S02]  /*0fe0*/  ULDC.64 UR4, c[0x0][0x688] ;  /* 0x0001a20000047ab9 */ /* 0x000fe40000000a00 */
[----:B------:R-:W-:-:S04]  /*0ff0*/  ISETP.NE.U32.AND P0, PT, RZ, UR4, PT ;  /* 0x00000004ff007c0c */ /* 0x000fc8000bf05070 */
[----:B------:R-:W-:-:S13]  /*1000*/  ISETP.NE.AND.EX P0, PT, RZ, UR5, PT, P0 ;  /* 0x00000005ff007c0c */ /* 0x000fda000bf05300 */
[----:B------:R-:W-:Y:S05]  /*1010*/  @!P0 BRA `(.L_x_13) ;  /* 0x00000000000c8947 */ /* 0x000fea0003800000 */
[----:B------:R-:W0:Y:S02]  /*1020*/  LDC.64 R10, c[0x0][0x688] ;  /* 0x0001a200ff0a7b82 */ /* 0x000e240000000a00 */
[----:B0-----:R1:W5:Y:S01]  /*1030*/  LDG.E R9, desc[UR14][R10.64] ;  /* 0x0000000e0a097981 */ /* 0x001362000c1e1900 */
[----:B------:R-:W-:Y:S05]  /*1040*/  BRA `(.L_x_12) ;  /* 0x0000000000047947 */ /* 0x000fea0003800000 */
.L_x_13:
[----:B------:R-:W2:Y:S02]  /*1050*/  LDC R9, c[0x0][0x680] ;  /* 0x0001a000ff097b82 */ /* 0x000ea40000000800 */
.L_x_12:
[----:B------:R-:W-:Y:S02]  /*1060*/  ULDC.64 UR4, c[0x0][0x6a0] ;  /* 0x0001a80000047ab9 */ /* 0x000fe40000000a00 */
[----:B------:R-:W-:-:S04]  /*1070*/  ISETP.NE.U32.AND P0, PT, RZ, UR4, PT ;  /* 0x00000004ff007c0c */ /* 0x000fc8000bf05070 */
[----:B------:R-:W-:-:S13]  /*1080*/  ISETP.NE.AND.EX P0, PT, RZ, UR5, PT, P0 ;  /* 0x00000005ff007c0c */ /* 0x000fda000bf05300 */
[----:B------:R-:W-:Y:S05]  /*1090*/  @!P0 BRA `(.L_x_14) ;  /* 0x00000000001c8947 */ /* 0x000fea0003800000 */
[----:B01----:R-:W0:Y:S02]  /*10a0*/  LDC.64 R10, c[0x0][0x6a0] ;  /* 0x0001a800ff0a7b82 */ /* 0x003e240000000a00 */
[----:B0-----:R-:W3:Y:S02]  /*10b0*/  LDG.E.64 R10, desc[UR14][R10.64] ;  /* 0x0000000e0a0a7981 */ /* 0x001ee4000c1e1b00 */
[----:B---3--:R-:W-:-:S04]  /*10c0*/  ISETP.NE.U32.AND P0, PT, R10, RZ, PT ;  /* 0x000000ff0a00720c */ /* 0x008fc80003f05070 */
[----:B------:R-:W-:-:S13]  /*10d0*/  ISETP.NE.AND.EX P0, PT, R11, RZ, PT, P0 ;  /* 0x000000ff0b00720c */ /* 0x000fda0003f05300 */
[----:B------:R-:W-:Y:S05]  /*10e0*/  @!P0 BRA `(.L_x_14) ;  /* 0x0000000000088947 */ /* 0x000fea0003800000 */
[----:B------:R0:W5:Y:S01]  /*10f0*/  LD.E R10, desc[UR14][R10.64] ;  /* 0x0000000e0a0a7980 */ /* 0x000162000c101900 */
[----:B------:R-:W-:Y:S05]  /*1100*/  BRA `(.L_x_15) ;  /* 0x0000000000207947 */ /* 0x000fea0003800000 */
.L_x_14:
[----:B------:R-:W-:Y:S02]  /*1110*/  ULDC.64 UR4, c[0x0][0x690] ;  /* 0x0001a40000047ab9 */ /* 0x000fe40000000a00 */
[----:B------:R-:W-:-:S04]  /*1120*/  ISETP.NE.U32.AND P0, PT, RZ, UR4, PT ;  /* 0x00000004ff007c0c */ /* 0x000fc8000bf05070 */
[----:B------:R-:W-:-:S13]  /*1130*/  ISETP.NE.AND.EX P0, PT, RZ, UR5, PT, P0 ;  /* 0x00000005ff007c0c */ /* 0x000fda000bf05300 */
[----:B------:R-:W-:Y:S05]  /*1140*/  @!P0 BRA `(.L_x_16) ;  /* 0x00000000000c8947 */ /* 0x000fea0003800000 */
[----:B01----:R-:W0:Y:S02]  /*1150*/  LDC.64 R10, c[0x0][0x690] ;  /* 0x0001a400ff0a7b82 */ /* 0x003e240000000a00 */
[----:B0-----:R1:W5:Y:S01]  /*1160*/  LDG.E R10, desc[UR14][R10.64] ;  /* 0x0000000e0a0a7981 */ /* 0x001362000c1e1900 */
[----:B------:R-:W-:Y:S05]  /*1170*/  BRA `(.L_x_15) ;  /* 0x0000000000047947 */ /* 0x000fea0003800000 */
.L_x_16:
[----:B01----:R-:W3:Y:S02]  /*1180*/  LDC R10, c[0x0][0x684] ;  /* 0x0001a100ff0a7b82 */ /* 0x003ee40000000800 */
.L_x_15:
[----:B------:R-:W-:-:S13]  /*1190*/  LOP3.LUT P0, RZ, R15, 0xff, RZ, 0xc0, !PT ;  /* 0x000000ff0fff7812 */ /* 0x000fda000780c0ff */
[----:B------:R-:W-:Y:S05]  /*11a0*/  @!P0 EXIT ;  /* 0x000000000000894d */ /* 0x000fea0003800000 */
[----:B------:R-:W-:Y:S01]  /*11b0*/  ULDC UR4, c[0x0][0x28c] ;  /* 0x0000a30000047ab9 */ /* 0x000fe20000000800 */
[----:B------:R-:W-:Y:S01]  /*11c0*/  LOP3.LUT R62, R2, 0x1, RZ, 0xfc, !PT ;  /* 0x00000001023e7812 */ /* 0x000fe200078efcff */
[----:B------:R-:W-:-:S04]  /*11d0*/  UIADD3 UR4, UR4, 0x7f, URZ ;  /* 0x0000007f04047890 */ /* 0x000fc8000fffe03f */
[----:B------:R-:W-:-:S04]  /*11e0*/  USHF.R.S32.HI UR5, URZ, 0x1f, UR4 ;  /* 0x0000001f3f057899 */ /* 0x000fc80008011404 */
[----:B------:R-:W-:-:S03]  /*11f0*/  ULEA.HI UR5, UR5, UR4, URZ, 0x7 ;  /* 0x0000000405057291 */ /* 0x000fc6000f8f383f */
[----:B------:R-:W-:Y:S01]  /*1200*/  UMOV UR4, URZ ;  /* 0x0000003f00047c82 */ /* 0x000fe20008000000 */
[----:B------:R-:W-:-:S03]  /*1210*/  USHF.R.S32.HI UR6, URZ, 0x7, UR5 ;  /* 0x000000073f067899 */ /* 0x000fc60008011405 */
[----:B------:R-:W-:-:S09]  /*1220*/  UMOV UR5, URZ ;  /* 0x0000003f00057c82 */ /* 0x000fd20008000000 */
.L_x_89:
[----:B01----:R-:W-:Y:S02]  /*1230*/  LOP3.LUT R11, R0, 0x80, RZ, 0xc0, !PT ;  /* 0x00000080000b7812 */ /* 0x003fe400078ec0ff */
[----:B------:R-:W-:Y:S02]  /*1240*/  CS2R R54, SRZ ;  /* 0x0000000000367805 */ /* 0x000fe4000001ff00 */
[----:B------:R-:W-:Y:S02]  /*1250*/  CS2R R24, SRZ ;  /* 0x0000000000187805 */ /* 0x000fe4000001ff00 */
[----:B--2---:R-:W-:Y:S02]  /*1260*/  CS2R R26, SRZ ;  /* 0x00000000001a7805 */ /* 0x004fe4000001ff00 */
[----:B------:R-:W-:Y:S02]  /*1270*/  SHF.R.U32.HI R12, RZ, 0x7, R11 ;  /* 0x00000007ff0c7819 */ /* 0x000fe4000001160b */
[----:B------:R-:W-:-:S02]  /*1280*/  CS2R R28, SRZ ;  /* 0x00000000001c7805 */ /* 0x000fc4000001ff00 */
[----:B------:R-:W-:Y:S02]  /*1290*/  VIMNMX R11, RZ, UR6, PT ;  /* 0x00000006ff0b7c48 */ /* 0x000fe4000bfe0100 */
[----:B------:R-:W-:Y:S02]  /*12a0*/  CS2R R30, SRZ ;  /* 0x00000000001e7805 */ /* 0x000fe4000001ff00 */
[----:B----4-:R-:W-:Y:S02]  /*12b0*/  CS2R R32, SRZ ;  /* 0x0000000000207805 */ /* 0x010fe4000001ff00 */
[----:B------:R-:W-:Y:S01]  /*12c0*/  CS2R R34, SRZ ;  /* 0x0000000000227805 */ /* 0x000fe2000001ff00 */
[----:B------:R-:W0:Y:S01]  /*12d0*/  SHFL.IDX PT, R12, R12, RZ, 0x1f ;  /* 0x00001fff0c0c7589 */ /* 0x000e2200000e0000 */
[----:B------:R-:W-:Y:S02]  /*12e0*/  IADD3 R11, -R11, UR6, RZ ;  /* 0x000000060b0b7c10 */ /* 0x000fe4000fffe1ff */
[----:B------:R-:W-:-:S02]  /*12f0*/  CS2R R36, SRZ ;  /* 0x0000000000247805 */ /* 0x000fc4000001ff00 */
[----:B------:R-:W-:Y:S02]  /*1300*/  CS2R R38, SRZ ;  /* 0x0000000000267805 */ /* 0x000fe4000001ff00 */
[----:B------:R-:W-:Y:S02]  /*1310*/  CS2R R40, SRZ ;  /* 0x0000000000287805 */ /* 0x000fe4000001ff00 */
[----:B------:R-:W-:Y:S02]  /*1320*/  ISETP.GE.AND P0, PT, R11, 0x1, PT ;  /* 0x000000010b00780c */ /* 0x000fe40003f06270 */
[----:B------:R-:W-:Y:S02]  /*1330*/  CS2R R42, SRZ ;  /* 0x00000000002a7805 */ /* 0x000fe4000001ff00 */
[----:B------:R-:W-:Y:S02]  /*1340*/  CS2R R44, SRZ ;  /* 0x00000000002c7805 */ /* 0x000fe4000001ff00 */
[----:B------:R-:W-:-:S02]  /*1350*/  CS2R R46, SRZ ;  /* 0x00000000002e7805 */ /* 0x000fc4000001ff00 */
[----:B------:R-:W-:Y:S02]  /*1360*/  CS2R R48, SRZ ;  /* 0x0000000000307805 */ /* 0x000fe4000001ff00 */
[----:B------:R-:W-:Y:S02]  /*1370*/  CS2R R50, SRZ ;  /* 0x0000000000327805 */ /* 0x000fe4000001ff00 */
[----:B------:R-:W-:Y:S02]  /*1380*/  CS2R R52, SRZ ;  /* 0x0000000000347805 */ /* 0x000fe4000001ff00 */
[----:B0-----:R-:W-:Y:S01]  /*1390*/  R2UR UR7, R12 ;  /* 0x000000000c0772ca */ /* 0x001fe200000e0000 */
[----:B---3-5:R-:W-:-:S14]  /*13a0*/  @!P0 BRA `(.L_x_17) ;  /* 0x0000000400648947 */ /* 0x028fdc0003800000 */
[----:B------:R-:W0:Y:S01]  /*13b0*/  S2UR UR10, SR_CgaCtaId ;  /* 0x00000000000a79c3 */ /* 0x000e220000008800 */
[----:B------:R-:W-:Y:S01]  /*13c0*/  ULEA.HI UR8, UR7, UR7, URZ, 0x1 ;  /* 0x0000000707087291 */ /* 0x000fe2000f8f083f */
[----:B------:R-:W-:Y:S01]  /*13d0*/  IMAD.U32 R17, RZ, RZ, UR4 ;  /* 0x00000004ff117e24 */ /* 0x000fe2000f8e00ff */
[----:B------:R-:W-:Y:S01]  /*13e0*/  UMOV UR9, 0x400 ;  /* 0x0000040000097882 */ /* 0x000fe20000000000 */
[----:B------:R-:W-:Y:S01]  /*13f0*/  IMAD.U32 R12, RZ, RZ, UR5 ;  /* 0x00000005ff0c7e24 */ /* 0x000fe2000f8e00ff */
[----:B------:R-:W-:Y:S02]  /*1400*/  ULOP3.LUT UR8, UR8, 0x7fffe, URZ, 0xc0, !UPT ;  /* 0x0007fffe08087892 */ /* 0x000fe4000f8ec03f */
[----:B------:R-:W-:Y:S02]  /*1410*/  UPLOP3.LUT UP0, UPT, UPT, UPT, UPT, 0x40, 0x0 ;  /* 0x000000000000789c */ /* 0x000fe40003f0e870 */
[----:B------:R-:W-:Y:S01]  /*1420*/  UIADD3 UR8, UR7, -UR8, URZ ;  /* 0x8000000807087290 */ /* 0x000fe2000fffe03f */
[----:B------:R-:W-:Y:S01]  /*1430*/  UMOV UR12, UR5 ;  /* 0x00000005000c7c82 */ /* 0x000fe20008000000 */
[----:B0-----:R-:W-:-:S04]  /*1440*/  ULEA UR9, UR10, UR9, 0x18 ;  /* 0x000000090a097291 */ /* 0x001fc8000f8ec03f */
[----:B------:R-:W-:-:S04]  /*1450*/  ULEA UR8, UR8, UR9, 0xd ;  /* 0x0000000908087291 */ /* 0x000fc8000f8e683f */
[----:B------:R-:W-:-:S04]  /*1460*/  UIADD3 UR8, UR8, 0x180, URZ ;  /* 0x0000018008087890 */ /* 0x000fc8000fffe03f */
[----:B------:R-:W-:-:S04]  /*1470*/  USHF.R.U32.HI UR8, URZ, 0x4, UR8 ;  /* 0x000000043f087899 */ /* 0x000fc80008011608 */
[----:B------:R-:W-:-:S12]  /*1480*/  ULOP3.LUT UR7, UR8, 0x3fff, URZ, 0xc0, !UPT ;  /* 0x00003fff08077892 */ /* 0x000fd8000f8ec03f */
.L_x_24:
[----:B------:R-:W-:-:S13]  /*1490*/  ISETP.NE.AND P1, PT, R62, 0x3, PT ;  /* 0x000000033e00780c */ /* 0x000fda0003f25270 */
[----:B0-----:R-:W-:Y:S05]  /*14a0*/  @!P1 BRA `(.L_x_18) ;  /* 0x0000000000049947 */ /* 0x001fea0003800000 */
[----:B------:R-:W-:Y:S01]  /*14b0*/  BPT.TRAP 0x1 ;  /* 0x000000040000795c */ /* 0x000fe20000300000 */
.L_x_18:
[----:B------:R-:W0:Y:S01]  /*14c0*/  S2UR UR9, SR_CgaCtaId ;  /* 0x00000000000979c3 */ /* 0x000e220000008800 */
[----:B------:R-:W-:Y:S01]  /*14d0*/  UMOV UR8, 0x400 ;  /* 0x0000040000087882 */ /* 0x000fe20000000000 */
[----:B------:R-:W-:Y:S01]  /*14e0*/  SHF.L.U32 R15, R17, 0x1f, RZ ;  /* 0x0000001f110f7819 */ /* 0x000fe200000006ff */
[----:B0-----:R-:W-:-:S04]  /*14f0*/  ULEA UR17, UR9, UR8, 0x18 ;  /* 0x0000000809117291 */ /* 0x001fc8000f8ec03f */
[----:B------:R-:W-:-:S09]  /*1500*/  ULEA UR8, UR12, UR17, 0x3 ;  /* 0x000000110c087291 */ /* 0x000fd2000f8e183f */
[----:B------:R0:W1:Y:S01]  /*1510*/  SYNCS.PHASECHK.TRANS64.TRYWAIT P0, [UR8], R15 ;  /* 0x0000000fff0075a7 */ /* 0x0000620008000148 */
[----:B------:R-:W-:Y:S05]  /*1520*/  @!P1 BRA `(.L_x_19) ;  /* 0x0000000000049947 */ /* 0x000fea0003800000 */
[----:B------:R-:W-:Y:S01]  /*1530*/  BPT.TRAP 0x1 ;  /* 0x000000040000795c */ /* 0x000fe20000300000 */
.L_x_19:
[C---:B------:R-:W-:Y:S02]  /*1540*/  IMAD.SHL.U32 R13, R0.reuse, 0x40, RZ ;  /* 0x00000040000d7824 */ /* 0x040fe400078e00ff */
[C---:B------:R-:W-:Y:S02]  /*1550*/  IMAD.SHL.U32 R18, R0.reuse, 0x400, RZ ;  /* 0x0000040000127824 */ /* 0x040fe400078e00ff */
[----:B------:R-:W-:Y:S01]  /*1560*/  IMAD.SHL.U32 R22, R0, 0x20, RZ ;  /* 0x0000002000167824 */ /* 0x000fe200078e00ff */
[----:B------:R-:W-:-:S04]  /*1570*/  LOP3.LUT R13, R13, 0x3800, RZ, 0xc0, !PT ;  /* 0x000038000d0d7812 */ /* 0x000fc800078ec0ff */
[----:B------:R-:W-:Y:S01]  /*1580*/  LOP3.LUT R13, R13, 0x400, R18, 0xf8, !PT ;  /* 0x000004000d0d7812 */ /* 0x000fe200078ef812 */
[----:B------:R-:W-:-:S03]  /*1590*/  IMAD.U32 R18, RZ, RZ, UR12 ;  /* 0x0000000cff127e24 */ /* 0x000fc6000f8e00ff */
[----:B------:R-:W-:-:S04]  /*15a0*/  LOP3.LUT R13, R13, 0x380, R22, 0xf8, !PT ;  /* 0x000003800d0d7812 */ /* 0x000fc800078ef816 */
[----:B------:R-:W-:-:S05]  /*15b0*/  SHF.R.U32.HI R13, RZ, 0x3, R13 ;  /* 0x00000003ff0d7819 */ /* 0x000fca000001160d */
[----:B------:R-:W-:Y:S01]  /*15c0*/  IMAD R13, R18, 0x800, R13 ;  /* 0x00000800120d7824 */ /* 0x000fe200078e020d */
[----:B-1----:R-:W-:Y:S06]  /*15d0*/  @P0 BRA `(.L_x_20) ;  /* 0x0000000000080947 */ /* 0x002fec0003800000 */
[----:B------:R-:W1:Y:S02]  /*15e0*/  SYNCS.PHASECHK.TRANS64.TRYWAIT P0, [UR8], R15 ;  /* 0x0000000fff0075a7 */ /* 0x000e640008000148 */
[----:B-1----:R-:W-:Y:S05]  /*15f0*/  @!P0 BRA `(.L_x_21) ;  /* 0x0000004800c88947 */ /* 0x002fea0003800000 */
.L_x_20:
[----:B------:R-:W4:Y:S01]  /*1600*/  LDS.128 R56, [R13+UR17+0x30180] ;  /* 0x030180110d387984 */ /* 0x000f220008000c00 */
[----:B------:R-:W-:Y:S02]  /*1610*/  UIADD3 UR8, UR17, 0x18180, URZ ;  /* 0x0001818011087890 */ /* 0x000fe4000fffe03f */
[----:B------:R-:W-:Y:S02]  /*1620*/  ULOP3.LUT UR13, UR7, 0x10000, URZ, 0xfc, !UPT ;  /* 0x00010000070d7892 */ /* 0x000fe4000f8efc3f */
[----:B------:R-:W-:Y:S02]  /*1630*/  USHF.R.U32.HI UR8, URZ, 0x4, UR8 ;  /* 0x000000043f087899 */ /* 0x000fe40008011608 */
[----:B------:R-:W-:Y:S02]  /*1640*/  ULEA UR13, UR12, UR13, 0xa ;  /* 0x0000000d0c0d7291 */ /* 0x000fe4000f8e503f */
[----:B------:R-:W-:Y:S01]  /*1650*/  ULOP3.LUT UR8, UR8, 0x3fff, URZ, 0xc0, !UPT ;  /* 0x00003fff08087892 */ /* 0x000fe2000f8ec03f */
[----:B------:R-:W-:Y:S01]  /*1660*/  UMOV UR9, 0x40000040 ;  /* 0x4000004000097882 */ /* 0x000fe20000000000 */
[----:B------:R-:W-:-:S02]  /*1670*/  UMOV UR11, 0x40000040 ;  /* 0x40000040000b7882 */ /* 0x000fc40000000000 */
[----:B------:R-:W-:-:S04]  /*1680*/  ULOP3.LUT UR8, UR8, 0x10000, URZ, 0xfc, !UPT ;  /* 0x0001000008087892 */ /* 0x000fc8000f8efc3f */
[----:B------:R-:W-:-:S03]  /*1690*/  ULEA UR16, UR12, UR8, 0xa ;  /* 0x000000080c107291 */ /* 0x000fc6000f8e503f */
[----:B------:R-:W-:-:S04]  /*16a0*/  UMOV UR8, UR13 ;  /* 0x0000000d00087c82 */ /* 0x000fc80008000000 */
[----:B------:R-:W-:Y:S01]  /*16b0*/  UMOV UR10, UR16 ;  /* 0x00000010000a7c82 */ /* 0x000fe20008000000 */
[----:B----4-:R-:W-:-:S06]  /*16c0*/  WARPGROUP.ARRIVE ;  /* 0x00000000000079c5 */ /* 0x010fcc0000000000 */
[----:B------:R-:W-:Y:S01]  /*16d0*/  HGMMA.SP.64x64x32.F32 R24, gdesc[UR8], R24, UP0, R56, 0x0 ;  /* 0x08e03800081879f0 */ /* 0x000fe2000bf00a18 */
[----:B------:R-:W-:Y:S02]  /*16e0*/  UIADD3 UR8, UR13, 0x2, URZ ;  /* 0x000000020d087890 */ /* 0x000fe4000fffe03f */
[----:B------:R-:W-:Y:S01]  /*16f0*/  UIADD3 UR10, UR16, 0x4, URZ ;  /* 0x00000004100a7890 */ /* 0x000fe2000fffe03f */
[----:B------:R-:W-:Y:S01]  /*1700*/  UMOV UR9, 0x40000040 ;  /* 0x4000004000097882 */ /* 0x000fe20000000000 */
[----:B------:R-:W-:-:S07]  /*1710*/  UMOV UR11, 0x40000040 ;  /* 0x40000040000b7882 */ /* 0x000fce0000000000 */
[----:B------:R-:W-:Y:S01]  /*1720*/  HGMMA.SP.64x64x32.F32 R24, gdesc[UR8], R24, R57, 0x0 ;  /* 0x08e03900081879f0 */ /* 0x000fe20008700a18 */
        /* <DEDUP_REMOVED lines=9> */
[----:B------:R-:W-:Y:S03]  /*17c0*/  HGMMA.SP.64x64x32.F32 R24, gdesc[UR8], R24, R59, 0x0, gsb0 ;  /* 0x08e03b00081879f0 */ /* 0x000fe60008000a18 */
[----:B------:R-:W-:Y:S02]  /*17d0*/  WARPGROUP.DEPBAR.LE gsb0, 0x0 ;  /* 0x00008000000079c5 */ /* 0x000fe40000010000 */
[----:B------:R-:W-:Y:S05]  /*17e0*/  @!P1 BRA `(.L_x_22) ;  /* 0x0000000000049947 */ /* 0x000fea0003800000 */
[----:B------:R-:W-:Y:S01]  /*17f0*/  BPT.TRAP 0x1 ;  /* 0x000000040000795c */ /* 0x000fe20000300000 */
.L_x_22:
[----:B------:R-:W-:-:S13]  /*1800*/  LOP3.LUT P0, RZ, R6, R3, RZ, 0xc0, !PT ;  /* 0x0000000306ff7212 */ /* 0x000fda000780c0ff */
[----:B------:R-:W-:-:S05]  /*1810*/  @P0 LEA R13, R12, UR17, 0x3 ;  /* 0x000000110c0d0c11 */ /* 0x000fca000f8e18ff */
[----:B-1----:R-:W-:-:S05]  /*1820*/  @P0 VIADD R18, R13, 0x30 ;  /* 0x000000300d120836 */ /* 0x002fca0000000000 */
[----:B------:R-:W-:-:S04]  /*1830*/  @P0 PRMT R18, R7, 0x654, R18 ;  /* 0x0000065407120816 */ /* 0x000fc80000000012 */
[----:B------:R1:W-:Y:S01]  /*1840*/  @P0 SYNCS.ARRIVE.TRANS64.RED.A1T0 RZ, [R18+URZ], RZ ;  /* 0x000000ff12ff09a7 */ /* 0x0003e2000810043f */
[----:B------:R-:W-:-:S13]  /*1850*/  ISETP.GT.U32.AND P0, PT, R2, 0x1, PT ;  /* 0x000000010200780c */ /* 0x000fda0003f04070 */
[----:B-1----:R-:W-:Y:S05]  /*1860*/  @P0 BRA `(.L_x_23) ;  /* 0x0000000000040947 */ /* 0x002fea0003800000 */
[----:B------:R-:W-:Y:S01]  /*1870*/  BPT.TRAP 0x1 ;  /* 0x000000040000795c */ /* 0x000fe20000300000 */
.L_x_23:
[----:B------:R-:W-:Y:S01]  /*1880*/  UIADD3 UR12, UR12, 0x1, URZ ;  /* 0x000000010c0c7890 */ /* 0x000fe2000fffe03f */
[C---:B------:R-:W-:Y:S01]  /*1890*/  ISETP.GT.AND P1, PT, R11.reuse, 0x1, PT ;  /* 0x000000010b00780c */ /* 0x040fe20003f24270 */
[----:B------:R-:W-:Y:S02]  /*18a0*/  VIADD R12, R12, 0x1 ;  /* 0x000000010c0c7836 */ /* 0x000fe40000000000 */
[----:B------:R-:W-:Y:S01]  /*18b0*/  UISETP.NE.AND UP0, UPT, UR12, 0x6, UPT ;  /* 0x000000060c00788c */ /* 0x000fe2000bf05270 */
[----:B------:R-:W-:Y:S02]  /*18c0*/  VIADD R11, R11, 0xffffffff ;  /* 0xffffffff0b0b7836 */ /* 0x000fe40000000000 */
[C---:B------:R-:W-:Y:S01]  /*18d0*/  ISETP.NE.AND P0, PT, R12.reuse, 0x6, PT ;  /* 0x000000060c00780c */ /* 0x040fe20003f05270 */
[----:B------:R-:W-:Y:S02]  /*18e0*/  USEL UR8, URZ, 0x1, UP0 ;  /* 0x000000013f087887 */ /* 0x000fe40008000000 */
[----:B------:R-:W-:Y:S01]  /*18f0*/  USEL UR12, UR12, URZ, UP0 ;  /* 0x0000003f0c0c7287 */ /* 0x000fe20008000000 */
[----:B------:R-:W-:Y:S01]  /*1900*/  SEL R12, R12, RZ, P0 ;  /* 0x000000ff0c0c7207 */ /* 0x000fe20000000000 */
[----:B------:R-:W-:-:S02]  /*1910*/  UPLOP3.LUT UP0, UPT, UPT, UPT, UPT, 0x80, 0x0 ;  /* 0x000000000000789c */ /* 0x000fc40003f0f070 */
[----:B------:R-:W-:Y:S01]  /*1920*/  LOP3.LUT R17, R17, UR8, RZ, 0x3c, !PT ;  /* 0x0000000811117c12 */ /* 0x000fe2000f8e3cff */
[----:B------:R-:W-:Y:S08]  /*1930*/  @P1 BRA `(.L_x_24) ;  /* 0xfffffff800d41947 */ /* 0x000ff0000383ffff */
.L_x_17:
[----:B------:R-:W1:Y:S01]  /*1940*/  LDC R21, c[0x0][0x288] ;  /* 0x0000a200ff157b82 */ /* 0x000e620000000800 */
[----:B------:R-:W-:Y:S01]  /*1950*/  LOP3.LUT R11, R0, 0x60, RZ, 0xc0, !PT ;  /* 0x00000060000b7812 */ /* 0x000fe200078ec0ff */
[----:B------:R-:W-:Y:S01]  /*1960*/  IMAD.SHL.U32 R22, R20, 0x40, RZ ;  /* 0x0000004014167824 */ /* 0x000fe200078e00ff */
[--C-:B------:R-:W-:Y:S01]  /*1970*/  SHF.R.U32.HI R12, RZ, 0x2, R0.reuse ;  /* 0x00000002ff0c7819 */ /* 0x100fe20000011600 */
[----:B------:R-:W-:Y:S01]  /*1980*/  UIADD3 UR5, UR6, UR5, URZ ;  /* 0x0000000506057290 */ /* 0x000fe2000fffe03f */
[----:B------:R-:W-:Y:S01]  /*1990*/  SHF.R.U32.HI R11, RZ, 0x5, R11 ;  /* 0x00000005ff0b7819 */ /* 0x000fe2000001160b */
[----:B------:R-:W-:Y:S01]  /*19a0*/  ULDC UR12, c[0x0][0x284] ;  /* 0x0000a100000c7ab9 */ /* 0x000fe20000000800 */
[----:B------:R-:W-:Y:S01]  /*19b0*/  LOP3.LUT R12, R12, 0x7, RZ, 0xc0, !PT ;  /* 0x000000070c0c7812 */ /* 0x000fe200078ec0ff */
[----:B------:R-:W-:Y:S01]  /*19c0*/  UISETP.GT.U32.AND UP0, UPT, UR5, 0x5, UPT ;  /* 0x000000050500788c */ /* 0x000fe2000bf04070 */
[----:B------:R-:W-:Y:S01]  /*19d0*/  SHF.R.U32.HI R18, RZ, 0x1, R0 ;  /* 0x00000001ff127819 */ /* 0x000fe20000011600 */
[----:B------:R-:W-:Y:S01]  /*19e0*/  IMAD.SHL.U32 R13, R11, 0x10, RZ ;  /* 0x000000100b0d7824 */ /* 0x000fe200078e00ff */
[----:B------:R-:W-:Y:S01]  /*19f0*/  UISETP.GE.U32.AND UP1, UPT, UR6, 0x6, UPT ;  /* 0x000000060600788c */ /* 0x000fe2000bf26070 */
[----:B------:R-:W-:Y:S01]  /*1a00*/  SHF.R.S32.HI R23, RZ, 0x1f, R14 ;  /* 0x0000001fff177819 */ /* 0x000fe2000001140e */
[----:B------:R-:W-:Y:S01]  /*1a10*/  UISETP.LT.U32.AND UP0, UPT, UR6, 0x6, UP0 ;  /* 0x000000060600788c */ /* 0x000fe20008701070 */
[----:B------:R-:W-:-:S02]  /*1a20*/  WARPGROUP.DEPBAR.LE gsb0, 0x0 ;  /* 0x00008000000079c5 */ /* 0x000fc40000010000 */
[--C-:B------:R-:W-:Y:S01]  /*1a30*/  LOP3.LUT R13, R13, 0xfffffff0, R12.reuse, 0xe2, !PT ;  /* 0xfffffff00d0d7812 */ /* 0x100fe200078ee20c */
[----:B------:R-:W-:Y:S01]  /*1a40*/  IMAD R12, R11, -0x10, -R12 ;  /* 0xfffffff00b0c7824 */ /* 0x000fe200078e0a0c */
[----:B------:R-:W-:Y:S01]  /*1a50*/  LOP3.LUT R11, R8, 0x1, RZ, 0xc0, !PT ;  /* 0x00000001080b7812 */ /* 0x000fe200078ec0ff */
[----:B------:R-:W-:Y:S01]  /*1a60*/  UIMAD.WIDE.U32 UR8, UR5, -0x55555555, URZ ;  /* 0xaaaaaaab050878a5 */ /* 0x000fe2000f8e003f */
[----:B------:R-:W-:Y:S01]  /*1a70*/  LOP3.LUT R18, R13, 0x40, R18, 0xf8, !PT ;  /* 0x000000400d127812 */ /* 0x000fe200078ef812 */
[----:B------:R-:W-:Y:S01]  /*1a80*/  IMAD.SHL.U32 R13, R16, 0x80, RZ ;  /* 0x00000080100d7824 */ /* 0x000fe200078e00ff */
[----:B------:R-:W-:Y:S01]  /*1a90*/  USEL UR7, URZ, 0x1, !UP0 ;  /* 0x000000013f077887 */ /* 0x000fe2000c000000 */
[----:B------:R-:W-:Y:S01]  /*1aa0*/  IMAD R12, R11, -0x40, R12 ;  /* 0xffffffc00b0c7824 */ /* 0x000fe200078e020c */
[----:B-1----:R-:W-:Y:S01]  /*1ab0*/  ISETP.GE.AND P0, PT, R22, R21, PT ;  /* 0x000000151600720c */ /* 0x002fe20003f06270 */
[----:B------:R-:W-:Y:S01]  /*1ac0*/  ULDC.64 UR10, c[0x0][0x6d0] ;  /* 0x0001b400000a7ab9 */ /* 0x000fe20000000a00 */
[----:B------:R-:W-:Y:S01]  /*1ad0*/  LOP3.LUT R18, R18, R13, RZ, 0xfc, !PT ;  /* 0x0000000d12127212 */ /* 0x000fe200078efcff */
[----:B0-----:R-:W-:Y:S01]  /*1ae0*/  IMAD R15, R23, UR10, RZ ;  /* 0x0000000a170f7c24 */ /* 0x001fe2000f8e02ff */
[----:B------:R-:W-:Y:S01]  /*1af0*/  ISETP.GE.OR P0, PT, R13, UR12, P0 ;  /* 0x0000000c0d007c0c */ /* 0x000fe20008706670 */
[----:B------:R-:W-:Y:S01]  /*1b00*/  USHF.R.U32.HI UR8, URZ, 0x2, UR9 ;  /* 0x000000023f087899 */ /* 0x000fe20008011609 */
[----:B------:R-:W-:Y:S01]  /*1b10*/  LOP3.LUT R11, R0, 0x3, RZ, 0xc0, !PT ;  /* 0x00000003000b7812 */ /* 0x000fe200078ec0ff */
[----:B------:R-:W-:Y:S01]  /*1b20*/  ULOP3.LUT UR4, UR4, UR7, URZ, 0x3c, !UPT ;  /* 0x0000000704047292 */ /* 0x000fe2000f8e3c3f */
[--C-:B------:R-:W-:Y:S01]  /*1b30*/  SHF.R.S32.HI R19, RZ, 0x1f, R18.reuse ;  /* 0x0000001fff137819 */ /* 0x100fe20000011412 */
[C---:B------:R-:W-:Y:S01]  /*1b40*/  IMAD R15, R14.reuse, UR11, R15 ;  /* 0x0000000b0e0f7c24 */ /* 0x040fe2000f8e020f */
[----:B------:R-:W-:Y:S01]  /*1b50*/  UIMAD UR5, UR8, -0x6, UR5 ;  /* 0xfffffffa080578a4 */ /* 0x000fe2000f8e0205 */
[----:B------:R-:W-:Y:S01]  /*1b60*/  IMAD R11, R11, -0x2, R21 ;  /* 0xfffffffe0b0b7824 */ /* 0x000fe200078e0215 */
[----:B------:R-:W-:Y:S01]  /*1b70*/  @UP1 ULOP3.LUT UR4, UR4, 0x1, UR8, 0x78, !UPT ;  /* 0x0000000104041892 */ /* 0x000fe2000f8e7808 */
[----:B------:R-:W-:Y:S01]  /*1b80*/  IMAD.WIDE.U32 R16, R14, UR10, R18 ;  /* 0x0000000a0e107c25 */ /* 0x000fe2000f8e0012 */
[----:B------:R-:W-:-:S03]  /*1b90*/  IADD3 R12, -R13, UR12, R12 ;  /* 0x0000000c0d0c7c10 */ /* 0x000fc6000fffe10c */
[----:B------:R-:W-:Y:S02]  /*1ba0*/  IMAD.IADD R13, R11, 0x1, -R22 ;  /* 0x000000010b0d7824 */ /* 0x000fe400078e0a16 */
[----:B------:R-:W-:Y:S02]  /*1bb0*/  IMAD.IADD R17, R17, 0x1, R15 ;  /* 0x0000000111117824 */ /* 0x000fe400078e020f */
[----:B------:R-:W-:Y:S01]  /*1bc0*/  IMAD.MOV.U32 R11, RZ, RZ, -0x1 ;  /* 0xffffffffff0b7424 */ /* 0x000fe200078e00ff */
[----:B------:R-:W-:Y:S06]  /*1bd0*/  @P0 BRA `(.L_x_25) ;  /* 0x0000002400a40947 */ /* 0x000fec0003800000 */
[----:B------:R-:W0:Y:S01]  /*1be0*/  LDC.64 R68, c[0x0][0x6c8] ;  /* 0x0001b200ff447b82 */ /* 0x000e220000000a00 */
[----:B---3-5:R-:W-:Y:S01]  /*1bf0*/  FSETP.NEU.AND P1, PT, R10, RZ, PT ;  /* 0x000000ff0a00720b */ /* 0x028fe20003f2d000 */
[----:B------:R-:W-:Y:S01]  /*1c00*/  IMAD.WIDE R20, R20, 0x40, RZ ;  /* 0x0000004014147825 */ /* 0x000fe200078e02ff */
[----:B------:R-:W-:Y:S01]  /*1c10*/  ISETP.GT.AND P0, PT, R13, RZ, PT ;  /* 0x000000ff0d00720c */ /* 0x000fe20003f04270 */
[----:B------:R-:W-:Y:S02]  /*1c20*/  BSSY B0, `(.L_x_25) ;  /* 0x0000264000007945 */ /* 0x000fe40003800000 */
[----:B------:R-:W-:Y:S01]  /*1c30*/  IMAD.SHL.U32 R15, R0, 0x2, RZ ;  /* 0x00000002000f7824 */ /* 0x000fe200078e00ff */
[----:B------:R-:W-:-:S04]  /*1c40*/  ISETP.GT.AND P5, PT, R12, RZ, P0 ;  /* 0x000000ff0c00720c */ /* 0x000fc800007a4270 */
[----:B------:R-:W-:Y:S01]  /*1c50*/  LOP3.LUT R71, R20, 0x6, R15, 0xf8, !PT ;  /* 0x0000000614477812 */ /* 0x000fe200078ef80f */
[----:B0-----:R-:W-:-:S04]  /*1c60*/  IMAD R22, R21, R68, RZ ;  /* 0x0000004415167224 */ /* 0x001fc800078e02ff */
[----:B------:R-:W-:-:S04]  /*1c70*/  IMAD.WIDE.U32 R58, R71, R68, R16 ;  /* 0x00000044473a7225 */ /* 0x000fc800078e0010 */
[----:B------:R-:W-:-:S04]  /*1c80*/  IMAD R15, R71, R69, R22 ;  /* 0x00000045470f7224 */ /* 0x000fc800078e0216 */
[----:B------:R-:W-:Y:S01]  /*1c90*/  IMAD.IADD R57, R59, 0x1, R15 ;  /* 0x000000013b397824 */ /* 0x000fe200078e020f */
[----:B------:R-:W-:Y:S06]  /*1ca0*/  @!P1 BRA `(.L_x_26) ;  /* 0x0000001800b09947 */ /* 0x000fec0003800000 */
[----:B------:R-:W-:Y:S01]  /*1cb0*/  ULDC.64 UR8, c[0x0][0x6b8] ;  /* 0x0001ae0000087ab9 */ /* 0x000fe20000000a00 */
[----:B------:R-:W-:Y:S01]  /*1cc0*/  ULDC.64 UR12, c[0x0][0x6b0] ;  /* 0x0001ac00000c7ab9 */ /* 0x000fe20000000a00 */
[----:B------:R-:W-:Y:S01]  /*1cd0*/  IMAD R15, R23, UR8, RZ ;  /* 0x00000008170f7c24 */ /* 0x000fe2000f8e02ff */
[----:B------:R-:W-:Y:S01]  /*1ce0*/  ULDC.64 UR16, c[0x0][0x6a8] ;  /* 0x0001aa0000107ab9 */ /* 0x000fe20000000a00 */
[----:B------:R-:W-:Y:S01]  /*1cf0*/  IMAD R20, R21, UR12, RZ ;  /* 0x0000000c15147c24 */ /* 0x000fe2000f8e02ff */
[----:B------:R-:W-:Y:S01]  /*1d00*/  ULDC.64 UR10, c[0x0][0x6c0] ;  /* 0x0001b000000a7ab9 */ /* 0x000fe20000000a00 */
[----:B------:R-:W-:-:S04]  /*1d10*/  IMAD.WIDE.U32 R60, R14, UR8, R18 ;  /* 0x000000080e3c7c25 */ /* 0x000fc8000f8e0012 */
[----:B------:R-:W-:Y:S02]  /*1d20*/  IMAD R63, R14, UR9, R15 ;  /* 0x000000090e3f7c24 */ /* 0x000fe4000f8e020f */
[----:B------:R-:W-:Y:S02]  /*1d30*/  IMAD R67, R71, UR13, R20 ;  /* 0x0000000d47437c24 */ /* 0x000fe4000f8e0214 */
[----:B------:R-:W-:Y:S02]  /*1d40*/  IMAD.IADD R21, R61, 0x1, R63 ;  /* 0x000000013d157824 */ /* 0x000fe400078e023f */
[----:B------:R-:W-:-:S04]  /*1d50*/  IMAD.MOV.U32 R20, RZ, RZ, R60 ;  /* 0x000000ffff147224 */ /* 0x000fc800078e003c */
[----:B------:R-:W-:-:S04]  /*1d60*/  IMAD.WIDE.U32 R16, R71, UR12, R20 ;  /* 0x0000000c47107c25 */ /* 0x000fc8000f8e0014 */
[----:B------:R-:W-:Y:S01]  /*1d70*/  IMAD.IADD R15, R17, 0x1, R67 ;  /* 0x00000001110f7824 */ /* 0x000fe200078e0243 */
[----:B------:R-:W-:-:S04]  /*1d80*/  LEA R22, P1, R16, UR16, 0x2 ;  /* 0x0000001010167c11 */ /* 0x000fc8000f8210ff */
[----:B------:R-:W-:Y:S02]  /*1d90*/  LEA.HI.X R23, R16, UR17, R15, 0x2, P1 ;  /* 0x0000001110177c11 */ /* 0x000fe400088f140f */
[----:B------:R-:W0:Y:S03]  /*1da0*/  LDC.64 R16, c[0x0][0x6b0] ;  /* 0x0001ac00ff107b82 */ /* 0x000e260000000a00 */
[----:B------:R-:W3:Y:S01]  /*1db0*/  @P5 LDG.E.LTC128B R15, desc[UR14][R22.64] ;  /* 0x0000000e160f5981 */ /* 0x000ee2000c1e1920 */
[----:B------:R-:W-:Y:S01]  /*1dc0*/  LEA R56, P1, R58, UR10, 0x2 ;  /* 0x0000000a3a387c11 */ /* 0x000fe2000f8210ff */
[----:B------:R-:W-:Y:S01]  /*1dd0*/  BSSY B1, `(.L_x_27) ;  /* 0x0000015000017945 */ /* 0x000fe20003800000 */
[----:B------:R-:W-:Y:S02]  /*1de0*/  ISETP.GT.AND P0, PT, R12, 0x8, P0 ;  /* 0x000000080c00780c */ /* 0x000fe40000704270 */
[----:B------:R-:W-:-:S02]  /*1df0*/  LEA.HI.X R57, R58, UR11, R57, 0x2, P1 ;  /* 0x0000000b3a397c11 */ /* 0x000fc400088f1439 */
[----:B------:R-:W-:Y:S02]  /*1e00*/  ISETP.GT.AND P1, PT, R13, 0x1, PT ;  /* 0x000000010d00780c */ /* 0x000fe40003f24270 */
[----:B------:R-:W-:Y:S01]  /*1e10*/  LEA R58, P6, R68, R56, 0x2 ;  /* 0x00000038443a7211 */ /* 0x000fe200078c10ff */
[----:B0-----:R-:W-:-:S04]  /*1e20*/  IMAD.WIDE.U32 R64, R71, UR12, R16 ;  /* 0x0000000c47407c25 */ /* 0x001fc8000f8e0010 */
[----:B------:R-:W-:Y:S01]  /*1e30*/  IMAD.IADD R65, R67, 0x1, R65 ;  /* 0x0000000143417824 */ /* 0x000fe200078e0241 */
[-C--:B------:R-:W-:Y:S01]  /*1e40*/  IADD3 R61, P2, R60, R64.reuse, RZ ;  /* 0x000000403c3d7210 */ /* 0x080fe20007f5e0ff */
[----:B------:R-:W-:Y:S01]  /*1e50*/  IMAD.WIDE.U32 R16, R71, UR12, R18 ;  /* 0x0000000c47107c25 */ /* 0x000fe2000f8e0012 */
[----:B------:R-:W-:-:S03]  /*1e60*/  IADD3 R60, P4, R18, R64, RZ ;  /* 0x00000040123c7210 */ /* 0x000fc60007f9e0ff */
[----:B------:R-:W-:Y:S02]  /*1e70*/  IMAD.IADD R17, R67, 0x1, R17 ;  /* 0x0000000143117824 */ /* 0x000fe400078e0211 */
[----:B------:R-:W-:-:S04]  /*1e80*/  IMAD.WIDE.U32 R16, R14, UR8, R16 ;  /* 0x000000080e107c25 */ /* 0x000fc8000f8e0010 */
[----:B---3--:R-:W-:-:S04]  /*1e90*/  FMUL R59, R15, R10 ;  /* 0x0000000a0f3b7220 */ /* 0x008fc80000400000 */
[----:B--2---:R-:W-:Y:S01]  /*1ea0*/  FFMA R73, R24, R9, R59 ;  /* 0x0000000918497223 */ /* 0x004fe2000000003b */
[----:B------:R-:W-:Y:S01]  /*1eb0*/  IMAD.X R24, R65, 0x1, R21, P2 ;  /* 0x0000000141187824 */ /* 0x000fe200010e0615 */
[----:B------:R-:W-:-:S03]  /*1ec0*/  LEA R20, P2, R61, UR16, 0x2 ;  /* 0x000000103d147c11 */ /* 0x000fc6000f8410ff */
[----:B------:R0:W-:Y:S01]  /*1ed0*/  @P5 STG.E desc[UR14][R56.64], R73 ;  /* 0x0000004938005986 */ /* 0x0001e2000c10190e */
[----:B------:R-:W-:Y:S02]  /*1ee0*/  ISETP.GT.AND P5, PT, R12, RZ, P1 ;  /* 0x000000ff0c00720c */ /* 0x000fe40000fa4270 */
[----:B------:R-:W-:-:S11]  /*1ef0*/  LEA.HI.X R21, R61, UR17, R24, 0x2, P2 ;  /* 0x000000113d157c11 */ /* 0x000fd600090f1418 */
[----:B0-----:R-:W-:Y:S05]  /*1f00*/  @!P5 BRA `(.L_x_28) ;  /* 0x000000000004d947 */ /* 0x001fea0003800000 */
[----:B------:R0:W5:Y:S02]  /*1f10*/  LDG.E.LTC128B R15, desc[UR14][R20.64] ;  /* 0x0000000e140f7981 */ /* 0x000164000c1e1920 */
.L_x_28:
[----:B------:R-:W-:Y:S05]  /*1f20*/  BSYNC B1 ;  /* 0x0000000000017941 */ /* 0x000fea0003800000 */
.L_x_27:
[----:B-----5:R-:W-:Y:S01]  /*1f30*/  FMUL R18, R15, R10 ;  /* 0x0000000a0f127220 */ /* 0x020fe20000400000 */
[----:B------:R-:W-:Y:S01]  /*1f40*/  LEA.HI.X R59, R68, R57, R69, 0x2, P6 ;  /* 0x00000039443b7211 */ /* 0x000fe200030f1445 */
[----:B------:R-:W-:Y:S01]  /*1f50*/  IMAD.IADD R17, R63, 0x1, R17 ;  /* 0x000000013f117824 */ /* 0x000fe200078e0211 */
[C---:B------:R-:W-:Y:S01]  /*1f60*/  LEA R24, P2, R16.reuse, UR16, 0x2 ;  /* 0x0000001010187c11 */ /* 0x040fe2000f8410ff */
[----:B------:R-:W-:Y:S01]  /*1f70*/  FFMA R67, R25, R9, R18 ;  /* 0x0000000919437223 */ /* 0x000fe20000000012 */
[----:B------:R-:W-:Y:S01]  /*1f80*/  BSSY B1, `(.L_x_29) ;  /* 0x0000007000017945 */ /* 0x000fe20003800000 */
[----:B------:R-:W-:Y:S01]  /*1f90*/  IMAD.X R61, R19, 0x1, R65, P4 ;  /* 0x00000001133d7824 */ /* 0x000fe200020e0641 */
[----:B------:R-:W-:Y:S01]  /*1fa0*/  LEA.HI.X R25, R16, UR17, R17, 0x2, P2 ;  /* 0x0000001110197c11 */ /* 0x000fe200090f1411 */
[----:B------:R-:W-:Y:S01]  /*1fb0*/  IMAD.MOV.U32 R19, RZ, RZ, R15 ;  /* 0x000000ffff137224 */ /* 0x000fe200078e000f */
[----:B------:R1:W-:Y:S01]  /*1fc0*/  @P5 STG.E desc[UR14][R58.64], R67 ;  /* 0x000000433a005986 */ /* 0x0003e2000c10190e */
[----:B------:R-:W-:Y:S06]  /*1fd0*/  @!P0 BRA `(.L_x_30) ;  /* 0x0000000000048947 */ /* 0x000fec0003800000 */
[----:B------:R2:W5:Y:S02]  /*1fe0*/  LDG.E.LTC128B R19, desc[UR14][R24.64+0x20] ;  /* 0x0000200e18137981 */ /* 0x000564000c1e1920 */
.L_x_30:
[----:B------:R-:W-:Y:S05]  /*1ff0*/  BSYNC B1 ;  /* 0x0000000000017941 */ /* 0x000fea0003800000 */
.L_x_29:
[----:B------:R-:W-:-:S04]  /*2000*/  IMAD.WIDE.U32 R14, R14, UR8, R60 ;  /* 0x000000080e0e7c25 */ /* 0x000fc8000f8e003c */
[----:B-----5:R-:W-:Y:S01]  /*2010*/  FMUL R17, R19, R10 ;  /* 0x0000000a13117220 */ /* 0x020fe20000400000 */
[----:B------:R-:W-:Y:S01]  /*2020*/  ISETP.GT.AND P1, PT, R12, 0x8, P1 ;  /* 0x000000080c00780c */ /* 0x000fe20000f24270 */
[----:B------:R-:W-:Y:S01]  /*2030*/  USHF.L.U64.HI UR10, UR12, 0x5, UR13 ;  /* 0x000000050c0a7899 */ /* 0x000fe2000801020d */
[----:B------:R-:W-:Y:S01]  /*2040*/  IMAD.IADD R15, R63, 0x1, R15 ;  /* 0x000000013f0f7824 */ /* 0x000fe200078e020f */
[----:B------:R-:W-:Y:S01]  /*2050*/  LEA R16, P5, R14, UR16, 0x2 ;  /* 0x000000100e107c11 */ /* 0x000fe2000f8a10ff */
[----:B------:R-:W-:Y:S01]  /*2060*/  FFMA R61, R26, R9, R17 ;  /* 0x000000091a3d7223 */ /* 0x000fe20000000011 */
[----:B------:R-:W-:Y:S01]  /*2070*/  ISETP.GT.AND P2, PT, R13, 0x8, PT ;  /* 0x000000080d00780c */ /* 0x000fe20003f44270 */
[----:B------:R-:W-:Y:S01]  /*2080*/  USHF.L.U32 UR9, UR12, 0x5, URZ ;  /* 0x000000050c097899 */ /* 0x000fe2000800063f */
[----:B------:R-:W-:Y:S01]  /*2090*/  LEA.HI.X R17, R14, UR17, R15, 0x2, P5 ;  /* 0x000000110e117c11 */ /* 0x000fe2000a8f140f */
[----:B------:R-:W-:Y:S01]  /*20a0*/  @P0 IMAD.MOV.U32 R14, RZ, RZ, R56 ;  /* 0x000000ffff0e0224 */ /* 0x000fe200078e0038 */
[----:B------:R-:W-:Y:S01]  /*20b0*/  BSSY B1, `(.L_x_31) ;  /* 0x0000007000017945 */ /* 0x000fe20003800000 */
[----:B------:R-:W-:Y:S01]  /*20c0*/  @P0 IMAD.MOV.U32 R15, RZ, RZ, R57 ;  /* 0x000000ffff0f0224 */ /* 0x000fe200078e0039 */
[----:B------:R-:W-:Y:S01]  /*20d0*/  ISETP.GT.AND P4, PT, R12, RZ, P2 ;  /* 0x000000ff0c00720c */ /* 0x000fe20001784270 */
[----:B--2---:R-:W-:-:S03]  /*20e0*/  IMAD.MOV.U32 R25, RZ, RZ, R19 ;  /* 0x000000ffff197224 */ /* 0x004fc600078e0013 */
[----:B------:R2:W-:Y:S01]  /*20f0*/  @P0 STG.E desc[UR14][R14.64+0x20], R61 ;  /* 0x0000203d0e000986 */ /* 0x0005e2000c10190e */
[----:B------:R-:W-:Y:S08]  /*2100*/  @!P1 BRA `(.L_x_32) ;  /* 0x0000000000049947 */ /* 0x000ff00003800000 */
[----:B------:R3:W5:Y:S02]  /*2110*/  LDG.E.LTC128B R25, desc[UR14][R16.64+0x20] ;  /* 0x0000200e10197981 */ /* 0x000764000c1e1920 */
.L_x_32:
[----:B------:R-:W-:Y:S05]  /*2120*/  BSYNC B1 ;  /* 0x0000000000017941 */ /* 0x000fea0003800000 */
.L_x_31:
[----:B--2--5:R-:W-:Y:S01]  /*2130*/  FMUL R14, R25, R10 ;  /* 0x0000000a190e7220 */ /* 0x024fe20000400000 */
[----:B------:R-:W-:Y:S01]  /*2140*/  IADD3 R18, P0, R22, UR9, RZ ;  /* 0x0000000916127c10 */ /* 0x000fe2000ff1e0ff */
[----:B------:R-:W-:Y:S02]  /*2150*/  IMAD.MOV.U32 R63, RZ, RZ, R25 ;  /* 0x000000ffff3f7224 */ /* 0x000fe400078e0019 */
[----:B------:R-:W-:Y:S01]  /*2160*/  FFMA R61, R27, R9, R14 ;  /* 0x000000091b3d7223 */ /* 0x000fe2000000000e */
[----:B---3--:R-:W-:Y:S01]  /*2170*/  @P1 IMAD.MOV.U32 R16, RZ, RZ, R58 ;  /* 0x000000ffff101224 */ /* 0x008fe200078e003a */
[----:B------:R-:W-:Y:S01]  /*2180*/  IADD3.X R19, R23, UR10, RZ, P0, !PT ;  /* 0x0000000a17137c10 */ /* 0x000fe200087fe4ff */
[----:B------:R-:W-:-:S05]  /*2190*/  @P1 IMAD.MOV.U32 R17, RZ, RZ, R59 ;  /* 0x000000ffff111224 */ /* 0x000fca00078e003b */
[----:B------:R2:W-:Y:S04]  /*21a0*/  @P1 STG.E desc[UR14][R16.64+0x20], R61 ;  /* 0x0000203d10001986 */ /* 0x0005e8000c10190e */
[----:B------:R-:W3:Y:S01]  /*21b0*/  @P4 LDG.E.LTC128B R63, desc[UR14][R18.64] ;  /* 0x0000000e123f4981 */ /* 0x000ee2000c1e1920 */
[C---:B------:R-:W-:Y:S01]  /*21c0*/  IMAD.SHL.U32 R65, R68.reuse, 0x20, RZ ;  /* 0x0000002044417824 */ /* 0x040fe200078e00ff */
[----:B------:R-:W-:Y:S01]  /*21d0*/  SHF.L.U64.HI R15, R68, 0x5, R69 ;  /* 0x00000005440f7819 */ /* 0x000fe20000010245 */
[----:B------:R-:W-:Y:S01]  /*21e0*/  BSSY B1, `(.L_x_33) ;  /* 0x000000c000017945 */ /* 0x000fe20003800000 */
[----:B------:R-:W-:Y:S02]  /*21f0*/  ISETP.GT.AND P0, PT, R13, 0x9, PT ;  /* 0x000000090d00780c */ /* 0x000fe40003f04270 */
[----:B------:R-:W-:-:S02]  /*2200*/  IADD3 R24, P5, R65, R56, RZ ;  /* 0x0000003841187210 */ /* 0x000fc40007fbe0ff */
[----:B------:R-:W-:-:S03]  /*2210*/  ISETP.GT.AND P1, PT, R12, RZ, P0 ;  /* 0x000000ff0c00720c */ /* 0x000fc60000724270 */
[----:B------:R-:W-:Y:S01]  /*2220*/  IMAD.X R25, R15, 0x1, R57, P5 ;  /* 0x000000010f197824 */ /* 0x000fe200028e0639 */
[----:B------:R-:W-:Y:S01]  /*2230*/  IADD3 R26, P5, R20, UR9, RZ ;  /* 0x00000009141a7c10 */ /* 0x000fe2000ffbe0ff */
[----:B---3--:R-:W-:-:S04]  /*2240*/  FMUL R27, R63, R10 ;  /* 0x0000000a3f1b7220 */ /* 0x008fc80000400000 */
[----:B-1----:R-:W-:Y:S01]  /*2250*/  FFMA R67, R28, R9, R27 ;  /* 0x000000091c437223 */ /* 0x002fe2000000001b */
[----:B------:R-:W-:-:S04]  /*2260*/  IADD3.X R27, R21, UR10, RZ, P5, !PT ;  /* 0x0000000a151b7c10 */ /* 0x000fc8000affe4ff */
[----:B------:R2:W-:Y:S01]  /*2270*/  @P4 STG.E desc[UR14][R24.64], R67 ;  /* 0x0000004318004986 */ /* 0x0005e2000c10190e */
[----:B------:R-:W-:Y:S05]  /*2280*/  @!P1 BRA `(.L_x_34) ;  /* 0x0000000000049947 */ /* 0x000fea0003800000 */
[----:B------:R1:W5:Y:S02]  /*2290*/  LDG.E.LTC128B R63, desc[UR14][R26.64] ;  /* 0x0000000e1a3f7981 */ /* 0x000364000c1e1920 */
.L_x_34:
[----:B------:R-:W-:Y:S05]  /*22a0*/  BSYNC B1 ;  /* 0x0000000000017941 */ /* 0x000fea0003800000 */
.L_x_33:
[----:B------:R-:W-:Y:S01]  /*22b0*/  UIADD3 UR7, UP0, UR9, 0x20, URZ ;  /* 0x0000002009077890 */ /* 0x000fe2000ff1e03f */
[----:B------:R-:W-:Y:S01]  /*22c0*/  ISETP.GT.AND P2, PT, R12, 0x8, P2 ;  /* 0x000000080c00780c */ /* 0x000fe20001744270 */
[----:B-----5:R-:W-:Y:S01]  /*22d0*/  FMUL R14, R63, R10 ;  /* 0x0000000a3f0e7220 */ /* 0x020fe20000400000 */
[----:B------:R-:W-:Y:S01]  /*22e0*/  IADD3 R60, P4, R65, R58, RZ ;  /* 0x0000003a413c7210 */ /* 0x000fe20007f9e0ff */
[----:B------:R-:W-:Y:S02]  /*22f0*/  UIADD3.X UR8, URZ, UR10, URZ, UP0, !UPT ;  /* 0x0000000a3f087290 */ /* 0x000fe400087fe43f */
[----:B------:R-:W-:Y:S01]  /*2300*/  IADD3 R22, P5, R22, UR7, RZ ;  /* 0x0000000716167c10 */ /* 0x000fe2000ffbe0ff */
[----:B--2---:R-:W-:Y:S01]  /*2310*/  FFMA R67, R29, R9, R14 ;  /* 0x000000091d437223 */ /* 0x004fe2000000000e */
[----:B------:R-:W-:Y:S02]  /*2320*/  IMAD.X R61, R15, 0x1, R59, P4 ;  /* 0x000000010f3d7824 */ /* 0x000fe400020e063b */
[----:B------:R-:W-:-:S03]  /*2330*/  IADD3.X R23, R23, UR8, RZ, P5, !PT ;  /* 0x0000000817177c10 */ /* 0x000fc6000affe4ff */
[----:B------:R2:W-:Y:S04]  /*2340*/  @P1 STG.E desc[UR14][R60.64], R67 ;  /* 0x000000433c001986 */ /* 0x0005e8000c10190e */
[----:B------:R-:W3:Y:S01]  /*2350*/  @P2 LDG.E.LTC128B R63, desc[UR14][R22.64] ;  /* 0x0000000e163f2981 */ /* 0x000ee2000c1e1920 */
[----:B------:R-:W-:Y:S01]  /*2360*/  IADD3 R16, P1, R65, 0x20, RZ ;  /* 0x0000002041107810 */ /* 0x000fe20007f3e0ff */
[----:B------:R-:W-:Y:S01]  /*2370*/  BSSY B1, `(.L_x_35) ;  /* 0x000000c000017945 */ /* 0x000fe20003800000 */
[----:B------:R-:W-:Y:S02]  /*2380*/  ISETP.GT.AND P4, PT, R12, 0x8, P0 ;  /* 0x000000080c00780c */ /* 0x000fe40000784270 */
[----:B------:R-:W-:Y:S01]  /*2390*/  IADD3 R28, P5, R16, R56, RZ ;  /* 0x00000038101c7210 */ /* 0x000fe20007fbe0ff */
[----:B------:R-:W-:Y:S01]  /*23a0*/  IMAD.X R14, RZ, RZ, R15, P1 ;  /* 0x000000ffff0e7224 */ /* 0x000fe200008e060f */
[----:B0-----:R-:W-:-:S03]  /*23b0*/  IADD3 R20, P0, R20, UR7, RZ ;  /* 0x0000000714147c10 */ /* 0x001fc6000ff1e0ff */
[----:B------:R-:W-:Y:S01]  /*23c0*/  IMAD.X R29, R14, 0x1, R57, P5 ;  /* 0x000000010e1d7824 */ /* 0x000fe200028e0639 */
[----:B------:R-:W-:Y:S01]  /*23d0*/  IADD3.X R21, R21, UR8, RZ, P0, !PT ;  /* 0x0000000815157c10 */ /* 0x000fe200087fe4ff */
[----:B---3--:R-:W-:-:S04]  /*23e0*/  FMUL R17, R63, R10 ;  /* 0x0000000a3f117220 */ /* 0x008fc80000400000 */
[----:B------:R-:W-:-:S05]  /*23f0*/  FFMA R17, R30, R9, R17 ;  /* 0x000000091e117223 */ /* 0x000fca0000000011 */
[----:B------:R2:W-:Y:S01]  /*2400*/  @P2 STG.E desc[UR14][R28.64], R17 ;  /* 0x000000111c002986 */ /* 0x0005e2000c10190e */
[----:B------:R-:W-:Y:S05]  /*2410*/  @!P4 BRA `(.L_x_36) ;  /* 0x000000000004c947 */ /* 0x000fea0003800000 */
[----:B------:R0:W5:Y:S02]  /*2420*/  LDG.E.LTC128B R63, desc[UR14][R20.64] ;  /* 0x0000000e143f7981 */ /* 0x000164000c1e1920 */
.L_x_36:
[----:B------:R-:W-:Y:S05]  /*2430*/  BSYNC B1 ;  /* 0x0000000000017941 */ /* 0x000fea0003800000 */
.L_x_35:
[----:B0-----:R-:W-:Y:S01]  /*2440*/  IADD3 R20, P2, R16, R58, RZ ;  /* 0x0000003a10147210 */ /* 0x001fe20007f5e0ff */
[----:B-----5:R-:W-:Y:S01]  /*2450*/  FMUL R22, R63, R10 ;  /* 0x0000000a3f167220 */ /* 0x020fe20000400000 */
[C---:B------:R-:W-:Y:S01]  /*2460*/  ISETP.GT.AND P1, PT, R13.reuse, 0x10, PT ;  /* 0x000000100d00780c */ /* 0x040fe20003f24270 */
[----:B------:R-:W-:Y:S01]  /*2470*/  BSSY B1, `(.L_x_37) ;  /* 0x000000b000017945 */ /* 0x000fe20003800000 */
[----:B------:R-:W-:Y:S01]  /*2480*/  ISETP.GT.AND P0, PT, R13, 0x11, PT ;  /* 0x000000110d00780c */ /* 0x000fe20003f04270 */
[----:B------:R-:W-:Y:S01]  /*2490*/  FFMA R31, R31, R9, R22 ;  /* 0x000000091f1f7223 */ /* 0x000fe20000000016 */
[----:B------:R-:W-:Y:S01]  /*24a0*/  IMAD.X R21, R14, 0x1, R59, P2 ;  /* 0x000000010e157824 */ /* 0x000fe200010e063b */
[----:B------:R-:W-:Y:S02]  /*24b0*/  ISETP.GT.AND P5, PT, R12, RZ, P1 ;  /* 0x000000ff0c00720c */ /* 0x000fe40000fa4270 */
[----:B------:R-:W-:Y:S02]  /*24c0*/  IADD3 R22, P2, R18, UR9, RZ ;  /* 0x0000000912167c10 */ /* 0x000fe4000ff5e0ff */
[----:B------:R0:W-:Y:S01]  /*24d0*/  @P4 STG.E desc[UR14][R20.64], R31 ;  /* 0x0000001f14004986 */ /* 0x0001e2000c10190e */
[----:B--2---:R-:W-:-:S02]  /*24e0*/  IADD3 R28, P6, R24, R65, RZ ;  /* 0x00000041181c7210 */ /* 0x004fc40007fde0ff */
[----:B------:R-:W-:-:S06]  /*24f0*/  IADD3.X R23, R19, UR10, RZ, P2, !PT ;  /* 0x0000000a13177c10 */ /* 0x000fcc00097fe4ff */
[----:B------:R-:W-:Y:S05]  /*2500*/  @!P5 BRA `(.L_x_38) ;  /* 0x000000000004d947 */ /* 0x000fea0003800000 */
[----:B------:R2:W5:Y:S02]  /*2510*/  LDG.E.LTC128B R63, desc[UR14][R22.64] ;  /* 0x0000000e163f7981 */ /* 0x000564000c1e1920 */
.L_x_38:
[----:B------:R-:W-:Y:S05]  /*2520*/  BSYNC B1 ;  /* 0x0000000000017941 */ /* 0x000fea0003800000 */
.L_x_37:
[----:B-----5:R-:W-:Y:S01]  /*2530*/  FMUL R17, R63, R10 ;  /* 0x0000000a3f117220 */ /* 0x020fe20000400000 */
[----:B------:R-:W-:Y:S01]  /*2540*/  IMAD.X R29, R25, 0x1, R15, P6 ;  /* 0x00000001191d7824 */ /* 0x000fe200030e060f */
[----:B------:R-:W-:Y:S01]  /*2550*/  ISETP.GT.AND P2, PT, R12, RZ, P0 ;  /* 0x000000ff0c00720c */ /* 0x000fe20000744270 */
[----:B------:R-:W-:Y:S01]  /*2560*/  BSSY B1, `(.L_x_39) ;  /* 0x0000008000017945 */ /* 0x000fe20003800000 */
[----:B------:R-:W-:Y:S01]  /*2570*/  FFMA R17, R32, R9, R17 ;  /* 0x0000000920117223 */ /* 0x000fe20000000011 */
[----:B0-----:R-:W-:Y:S02]  /*2580*/  IADD3 R20, P6, R26, UR9, RZ ;  /* 0x000000091a147c10 */ /* 0x001fe4000ffde0ff */
[----:B------:R-:W-:Y:S02]  /*2590*/  IADD3 R30, P4, R60, R65, RZ ;  /* 0x000000413c1e7210 */ /* 0x000fe40007f9e0ff */
[----:B------:R0:W-:Y:S01]  /*25a0*/  @P5 STG.E desc[UR14][R28.64], R17 ;  /* 0x000000111c005986 */ /* 0x0001e2000c10190e */
[----:B------:R-:W-:-:S05]  /*25b0*/  IADD3.X R21, R27, UR10, RZ, P6, !PT ;  /* 0x0000000a1b157c10 */ /* 0x000fca000b7fe4ff */
[----:B------:R-:W-:Y:S05]  /*25c0*/  @!P2 BRA `(.L_x_40) ;  /* 0x000000000004a947 */ /* 0x000fea0003800000 */
[----:B------:R3:W5:Y:S02]  /*25d0*/  LDG.E.LTC128B R63, desc[UR14][R20.64] ;  /* 0x0000000e143f7981 */ /* 0x000764000c1e1920 */
.L_x_40:
[----:B------:R-:W-:Y:S05]  /*25e0*/  BSYNC B1 ;  /* 0x0000000000017941 */ /* 0x000fea0003800000 */
.L_x_39:
[----:B-----5:R-:W-:Y:S01]  /*25f0*/  FMUL R32, R63, R10 ;  /* 0x0000000a3f207220 */ /* 0x020fe20000400000 */
[----:B------:R-:W-:Y:S01]  /*2600*/  IMAD.X R31, R61, 0x1, R15, P4 ;  /* 0x000000013d1f7824 */ /* 0x000fe200020e060f */
[----:B------:R-:W-:Y:S01]  /*2610*/  ISETP.GT.AND P1, PT, R12, 0x8, P1 ;  /* 0x000000080c00780c */ /* 0x000fe20000f24270 */
[----:B------:R-:W-:Y:S01]  /*2620*/  BSSY B1, `(.L_x_41) ;  /* 0x0000008000017945 */ /* 0x000fe20003800000 */
[----:B------:R-:W-:Y:S01]  /*2630*/  FFMA R33, R33, R9, R32 ;  /* 0x0000000921217223 */ /* 0x000fe20000000020 */
[----:B------:R-:W-:Y:S02]  /*2640*/  IADD3 R18, P4, R18, UR7, RZ ;  /* 0x0000000712127c10 */ /* 0x000fe4000ff9e0ff */
[----:B------:R-:W-:Y:S02]  /*2650*/  IADD3 R32, P5, R16, R24, RZ ;  /* 0x0000001810207210 */ /* 0x000fe40007fbe0ff */
[----:B------:R4:W-:Y:S01]  /*2660*/  @P2 STG.E desc[UR14][R30.64], R33 ;  /* 0x000000211e002986 */ /* 0x0009e2000c10190e */
[----:B------:R-:W-:-:S05]  /*2670*/  IADD3.X R19, R19, UR8, RZ, P4, !PT ;  /* 0x0000000813137c10 */ /* 0x000fca000a7fe4ff */
[----:B------:R-:W-:Y:S05]  /*2680*/  @!P1 BRA `(.L_x_42) ;  /* 0x0000000000049947 */ /* 0x000fea0003800000 */
[----:B------:R0:W5:Y:S02]  /*2690*/  LDG.E.LTC128B R63, desc[UR14][R18.64] ;  /* 0x0000000e123f7981 */ /* 0x000164000c1e1920 */
.L_x_42:
[----:B------:R-:W-:Y:S05]  /*26a0*/  BSYNC B1 ;  /* 0x0000000000017941 */ /* 0x000fea0003800000 */
.L_x_41:
[----:B0----5:R-:W-:Y:S01]  /*26b0*/  FMUL R17, R63, R10 ;  /* 0x0000000a3f117220 */ /* 0x021fe20000400000 */
[----:B----4-:R-:W-:Y:S01]  /*26c0*/  IMAD.X R33, R14, 0x1, R25, P5 ;  /* 0x000000010e217824 */ /* 0x010fe200028e0619 */
[----:B------:R-:W-:Y:S01]  /*26d0*/  ISETP.GT.AND P2, PT, R12, 0x8, P0 ;  /* 0x000000080c00780c */ /* 0x000fe20000744270 */
[----:B------:R-:W-:Y:S01]  /*26e0*/  BSSY B1, `(.L_x_43) ;  /* 0x0000007000017945 */ /* 0x000fe20003800000 */
[----:B------:R-:W-:Y:S01]  /*26f0*/  FFMA R17, R34, R9, R17 ;  /* 0x0000000922117223 */ /* 0x000fe20000000011 */
[----:B------:R-:W-:-:S04]  /*2700*/  IADD3 R18, P0, R26, UR7, RZ ;  /* 0x000000071a127c10 */ /* 0x000fc8000ff1e0ff */
[----:B------:R0:W-:Y:S01]  /*2710*/  @P1 STG.E desc[UR14][R32.64], R17 ;  /* 0x0000001120001986 */ /* 0x0001e2000c10190e */
[----:B------:R-:W-:-:S05]  /*2720*/  IADD3.X R19, R27, UR8, RZ, P0, !PT ;  /* 0x000000081b137c10 */ /* 0x000fca00087fe4ff */
[----:B------:R-:W-:Y:S05]  /*2730*/  @!P2 BRA `(.L_x_44) ;  /* 0x000000000004a947 */ /* 0x000fea0003800000 */
[----:B------:R4:W5:Y:S02]  /*2740*/  LDG.E.LTC128B R63, desc[UR14][R18.64] ;  /* 0x0000000e123f7981 */ /* 0x000964000c1e1920 */
.L_x_44:
[----:B------:R-:W-:Y:S05]  /*2750*/  BSYNC B1 ;  /* 0x0000000000017941 */ /* 0x000fea0003800000 */
.L_x_43:
[----:B----4-:R-:W-:Y:S01]  /*2760*/  IADD3 R18, P5, R16, R60, RZ ;  /* 0x0000003c10127210 */ /* 0x010fe20007fbe0ff */
        /* <DEDUP_REMOVED lines=9> */
[----:B-1----:R-:W-:-:S02]  /*2800*/  IADD3 R26, P5, R28, R65, RZ ;  /* 0x000000411c1a7210 */ /* 0x002fc40007fbe0ff */
[----:B------:R-:W-:-:S06]  /*2810*/  IADD3.X R25, R23, UR10, RZ, P6, !PT ;  /* 0x0000000a17197c10 */ /* 0x000fcc000b7fe4ff */
[----:B------:R-:W-:Y:S05]  /*2820*/  @!P4 BRA `(.L_x_46) ;  /* 0x000000000004c947 */ /* 0x000fea0003800000 */
[----:B------:R1:W5:Y:S02]  /*2830*/  LDG.E.LTC128B R63, desc[UR14][R24.64] ;  /* 0x0000000e183f7981 */ /* 0x000364000c1e1920 */
.L_x_46:
[----:B------:R-:W-:Y:S05]  /*2840*/  BSYNC B1 ;  /* 0x0000000000017941 */ /* 0x000fea0003800000 */
.L_x_45:
[----:B0----5:R-:W-:Y:S01]  /*2850*/  FMUL R17, R63, R10 ;  /* 0x0000000a3f117220 */ /* 0x021fe20000400000 */
[----:B------:R-:W-:Y:S01]  /*2860*/  IMAD.X R27, R29, 0x1, R15, P5 ;  /* 0x000000011d1b7824 */ /* 0x000fe200028e060f */
[----:B------:R-:W-:Y:S01]  /*2870*/  ISETP.GT.AND P2, PT, R12, RZ, P0 ;  /* 0x000000ff0c00720c */ /* 0x000fe20000744270 */
[----:B------:R-:W-:Y:S01]  /*2880*/  BSSY B1, `(.L_x_47) ;  /* 0x0000008000017945 */ /* 0x000fe20003800000 */
[----:B------:R-:W-:Y:S01]  /*2890*/  FFMA R17, R36, R9, R17 ;  /* 0x0000000924117223 */ /* 0x000fe20000000011 */
[----:B----4-:R-:W-:Y:S02]  /*28a0*/  IADD3 R18, P6, R20, UR9, RZ ;  /* 0x0000000914127c10 */ /* 0x010fe4000ffde0ff */
[----:B------:R-:W-:Y:S02]  /*28b0*/  IADD3 R32, P5, R30, R65, RZ ;  /* 0x000000411e207210 */ /* 0x000fe40007fbe0ff */
[----:B------:R0:W-:Y:S01]  /*28c0*/  @P4 STG.E desc[UR14][R26.64], R17 ;  /* 0x000000111a004986 */ /* 0x0001e2000c10190e */
[----:B------:R-:W-:-:S05]  /*28d0*/  IADD3.X R19, R21, UR10, RZ, P6, !PT ;  /* 0x0000000a15137c10 */ /* 0x000fca000b7fe4ff */
[----:B------:R-:W-:Y:S05]  /*28e0*/  @!P2 BRA `(.L_x_48) ;  /* 0x000000000004a947 */ /* 0x000fea0003800000 */
[----:B------:R4:W5:Y:S02]  /*28f0*/  LDG.E.LTC128B R63, desc[UR14][R18.64] ;  /* 0x0000000e123f7981 */ /* 0x000964000c1e1920 */
.L_x_48:
[----:B------:R-:W-:Y:S05]  /*2900*/  BSYNC B1 ;  /* 0x0000000000017941 */ /* 0x000fea0003800000 */
.L_x_47:
[----:B-----5:R-:W-:Y:S01]  /*2910*/  FMUL R34, R63, R10 ;  /* 0x0000000a3f227220 */ /* 0x020fe20000400000 */
[----:B------:R-:W-:Y:S01]  /*2920*/  IMAD.X R33, R31, 0x1, R15, P5 ;  /* 0x000000011f217824 */ /* 0x000fe200028e060f */
[----:B------:R-:W-:Y:S01]  /*2930*/  ISETP.GT.AND P1, PT, R12, 0x8, P1 ;  /* 0x000000080c00780c */ /* 0x000fe20000f24270 */
[----:B------:R-:W-:Y:S01]  /*2940*/  BSSY B1, `(.L_x_49) ;  /* 0x0000008000017945 */ /* 0x000fe20003800000 */
[----:B------:R-:W-:Y:S01]  /*2950*/  FFMA R37, R37, R9, R34 ;  /* 0x0000000925257223 */ /* 0x000fe20000000022 */
[----:B--2---:R-:W-:Y:S02]  /*2960*/  IADD3 R22, P4, R22, UR7, RZ ;  /* 0x0000000716167c10 */ /* 0x004fe4000ff9e0ff */
[----:B------:R-:W-:Y:S02]  /*2970*/  IADD3 R34, P5, R28, R16, RZ ;  /* 0x000000101c227210 */ /* 0x000fe40007fbe0ff */
[----:B------:R2:W-:Y:S01]  /*2980*/  @P2 STG.E desc[UR14][R32.64], R37 ;  /* 0x0000002520002986 */ /* 0x0005e2000c10190e */
[----:B------:R-:W-:-:S05]  /*2990*/  IADD3.X R23, R23, UR8, RZ, P4, !PT ;  /* 0x0000000817177c10 */ /* 0x000fca000a7fe4ff */
[----:B------:R-:W-:Y:S05]  /*29a0*/  @!P1 BRA `(.L_x_50) ;  /* 0x0000000000049947 */ /* 0x000fea0003800000 */
[----:B------:R0:W5:Y:S02]  /*29b0*/  LDG.E.LTC128B R63, desc[UR14][R22.64] ;  /* 0x0000000e163f7981 */ /* 0x000164000c1e1920 */
.L_x_50:
[----:B------:R-:W-:Y:S05]  /*29c0*/  BSYNC B1 ;  /* 0x0000000000017941 */ /* 0x000fea0003800000 */
.L_x_49:
[----:B0----5:R-:W-:Y:S01]  /*29d0*/  FMUL R17, R63, R10 ;  /* 0x0000000a3f117220 */ /* 0x021fe20000400000 */
[----:B------:R-:W-:Y:S01]  /*29e0*/  IMAD.X R35, R29, 0x1, R14, P5 ;  /* 0x000000011d237824 */ /* 0x000fe200028e060e */
[----:B------:R-:W-:Y:S01]  /*29f0*/  ISETP.GT.AND P2, PT, R12, 0x8, P0 ;  /* 0x000000080c00780c */ /* 0x000fe20000744270 */
[----:B------:R-:W-:Y:S01]  /*2a00*/  BSSY B1, `(.L_x_51) ;  /* 0x0000007000017945 */ /* 0x000fe20003800000 */
[----:B------:R-:W-:Y:S01]  /*2a10*/  FFMA R17, R38, R9, R17 ;  /* 0x0000000926117223 */ /* 0x000fe20000000011 */
[----:B---3--:R-:W-:-:S04]  /*2a20*/  IADD3 R20, P0, R20, UR7, RZ ;  /* 0x0000000714147c10 */ /* 0x008fc8000ff1e0ff */
[----:B------:R0:W-:Y:S01]  /*2a30*/  @P1 STG.E desc[UR14][R34.64], R17 ;  /* 0x0000001122001986 */ /* 0x0001e2000c10190e */
[----:B------:R-:W-:-:S05]  /*2a40*/  IADD3.X R21, R21, UR8, RZ, P0, !PT ;  /* 0x0000000815157c10 */ /* 0x000fca00087fe4ff */
[----:B------:R-:W-:Y:S05]  /*2a50*/  @!P2 BRA `(.L_x_52) ;  /* 0x000000000004a947 */ /* 0x000fea0003800000 */
[----:B------:R3:W5:Y:S02]  /*2a60*/  LDG.E.LTC128B R63, desc[UR14][R20.64] ;  /* 0x0000000e143f7981 */ /* 0x000764000c1e1920 */
.L_x_52:
[----:B------:R-:W-:Y:S05]  /*2a70*/  BSYNC B1 ;  /* 0x0000000000017941 */ /* 0x000fea0003800000 */
.L_x_51:
[----:B---3--:R-:W-:Y:S01]  /*2a80*/  IADD3 R20, P5, R30, R16, RZ ;  /* 0x000000101e147210 */ /* 0x008fe20007fbe0ff */
        /* <DEDUP_REMOVED lines=9> */
[----:B------:R-:W-:-:S02]  /*2b20*/  IADD3 R28, P5, R26, R65, RZ ;  /* 0x000000411a1c7210 */ /* 0x000fc40007fbe0ff */
[----:B------:R-:W-:-:S06]  /*2b30*/  IADD3.X R23, R25, UR10, RZ, P6, !PT ;  /* 0x0000000a19177c10 */ /* 0x000fcc000b7fe4ff */
[----:B------:R-:W-:Y:S05]  /*2b40*/  @!P4 BRA `(.L_x_54) ;  /* 0x000000000004c947 */ /* 0x000fea0003800000 */
[----:B------:R0:W5:Y:S02]  /*2b50*/  LDG.E.LTC128B R63, desc[UR14][R22.64] ;  /* 0x0000000e163f7981 */ /* 0x000164000c1e1920 */
.L_x_54:
[----:B------:R-:W-:Y:S05]  /*2b60*/  BSYNC B1 ;  /* 0x0000000000017941 */ /* 0x000fea0003800000 */
.L_x_53:
[----:B0----5:R-:W-:Y:S01]  /*2b70*/  FMUL R17, R63, R10 ;  /* 0x0000000a3f117220 */ /* 0x021fe20000400000 */
[----:B------:R-:W-:Y:S01]  /*2b80*/  IMAD.X R29, R27, 0x1, R15, P5 ;  /* 0x000000011b1d7824 */ /* 0x000fe200028e060f */
[----:B------:R-:W-:Y:S01]  /*2b90*/  ISETP.GT.AND P2, PT, R12, RZ, P0 ;  /* 0x000000ff0c00720c */ /* 0x000fe20000744270 */
[----:B------:R-:W-:Y:S01]  /*2ba0*/  BSSY B1, `(.L_x_55) ;  /* 0x0000008000017945 */ /* 0x000fe20003800000 */
[----:B------:R-:W-:Y:S01]  /*2bb0*/  FFMA R17, R40, R9, R17 ;  /* 0x0000000928117223 */ /* 0x000fe20000000011 */
[----:B---3--:R-:W-:Y:S02]  /*2bc0*/  IADD3 R20, P6, R18, UR9, RZ ;  /* 0x0000000912147c10 */ /* 0x008fe4000ffde0ff */
[----:B------:R-:W-:Y:S02]  /*2bd0*/  IADD3 R30, P5, R32, R65, RZ ;  /* 0x00000041201e7210 */ /* 0x000fe40007fbe0ff */
[----:B------:R0:W-:Y:S01]  /*2be0*/  @P4 STG.E desc[UR14][R28.64], R17 ;  /* 0x000000111c004986 */ /* 0x0001e2000c10190e */
[----:B------:R-:W-:-:S05]  /*2bf0*/  IADD3.X R21, R19, UR10, RZ, P6, !PT ;  /* 0x0000000a13157c10 */ /* 0x000fca000b7fe4ff */
[----:B------:R-:W-:Y:S05]  /*2c00*/  @!P2 BRA `(.L_x_56) ;  /* 0x000000000004a947 */ /* 0x000fea0003800000 */
[----:B------:R3:W5:Y:S02]  /*2c10*/  LDG.E.LTC128B R63, desc[UR14][R20.64] ;  /* 0x0000000e143f7981 */ /* 0x000764000c1e1920 */
.L_x_56:
[----:B------:R-:W-:Y:S05]  /*2c20*/  BSYNC B1 ;  /* 0x0000000000017941 */ /* 0x000fea0003800000 */
.L_x_55:
[----:B-----5:R-:W-:Y:S01]  /*2c30*/  FMUL R34, R63, R10 ;  /* 0x0000000a3f227220 */ /* 0x020fe20000400000 */
[----:B------:R-:W-:Y:S01]  /*2c40*/  IMAD.X R31, R33, 0x1, R15, P5 ;  /* 0x00000001211f7824 */ /* 0x000fe200028e060f */
[----:B------:R-:W-:Y:S01]  /*2c50*/  ISETP.GT.AND P1, PT, R12, 0x8, P1 ;  /* 0x000000080c00780c */ /* 0x000fe20000f24270 */
[----:B------:R-:W-:Y:S01]  /*2c60*/  BSSY B1, `(.L_x_57) ;  /* 0x0000008000017945 */ /* 0x000fe20003800000 */
[----:B------:R-:W-:Y:S01]  /*2c70*/  FFMA R41, R41, R9, R34 ;  /* 0x0000000929297223 */ /* 0x000fe20000000022 */
[----:B-1----:R-:W-:Y:S02]  /*2c80*/  IADD3 R24, P4, R24, UR7, RZ ;  /* 0x0000000718187c10 */ /* 0x002fe4000ff9e0ff */
[----:B------:R-:W-:Y:S02]  /*2c90*/  IADD3 R34, P5, R26, R16, RZ ;  /* 0x000000101a227210 */ /* 0x000fe40007fbe0ff */
[----:B------:R1:W-:Y:S01]  /*2ca0*/  @P2 STG.E desc[UR14][R30.64], R41 ;  /* 0x000000291e002986 */ /* 0x0003e2000c10190e */
[----:B------:R-:W-:-:S05]  /*2cb0*/  IADD3.X R25, R25, UR8, RZ, P4, !PT ;  /* 0x0000000819197c10 */ /* 0x000fca000a7fe4ff */
[----:B------:R-:W-:Y:S05]  /*2cc0*/  @!P1 BRA `(.L_x_58) ;  /* 0x0000000000049947 */ /* 0x000fea0003800000 */
[----:B------:R0:W5:Y:S02]  /*2cd0*/  LDG.E.LTC128B R63, desc[UR14][R24.64] ;  /* 0x0000000e183f7981 */ /* 0x000164000c1e1920 */
.L_x_58:
[----:B------:R-:W-:Y:S05]  /*2ce0*/  BSYNC B1 ;  /* 0x0000000000017941 */ /* 0x000fea0003800000 */
.L_x_57:
[----:B0----5:R-:W-:Y:S01]  /*2cf0*/  FMUL R17, R63, R10 ;  /* 0x0000000a3f117220 */ /* 0x021fe20000400000 */
[----:B------:R-:W-:Y:S01]  /*2d00*/  IMAD.X R35, R27, 0x1, R14, P5 ;  /* 0x000000011b237824 */ /* 0x000fe200028e060e */
[----:B------:R-:W-:Y:S01]  /*2d10*/  ISETP.GT.AND P2, PT, R12, 0x8, P0 ;  /* 0x000000080c00780c */ /* 0x000fe20000744270 */
[----:B------:R-:W-:Y:S01]  /*2d20*/  BSSY B1, `(.L_x_59) ;  /* 0x0000007000017945 */ /* 0x000fe20003800000 */
[----:B------:R-:W-:Y:S01]  /*2d30*/  FFMA R17, R42, R9, R17 ;  /* 0x000000092a117223 */ /* 0x000fe20000000011 */
[----:B----4-:R-:W-:-:S04]  /*2d40*/  IADD3 R18, P0, R18, UR7, RZ ;  /* 0x0000000712127c10 */ /* 0x010fc8000ff1e0ff */
[----:B------:R0:W-:Y:S01]  /*2d50*/  @P1 STG.E desc[UR14][R34.64], R17 ;  /* 0x0000001122001986 */ /* 0x0001e2000c10190e */
[----:B------:R-:W-:-:S05]  /*2d60*/  IADD3.X R19, R19, UR8, RZ, P0, !PT ;  /* 0x0000000813137c10 */ /* 0x000fca00087fe4ff */
[----:B------:R-:W-:Y:S05]  /*2d70*/  @!P2 BRA `(.L_x_60) ;  /* 0x000000000004a947 */ /* 0x000fea0003800000 */
[----:B------:R4:W5:Y:S02]  /*2d80*/  LDG.E.LTC128B R63, desc[UR14][R18.64] ;  /* 0x0000000e123f7981 */ /* 0x000964000c1e1920 */
.L_x_60:
[----:B------:R-:W-:Y:S05]  /*2d90*/  BSYNC B1 ;  /* 0x0000000000017941 */ /* 0x000fea0003800000 */
.L_x_59:
        /* <DEDUP_REMOVED lines=14> */
.L_x_62:
[----:B------:R-:W-:Y:S05]  /*2e80*/  BSYNC B1 ;  /* 0x0000000000017941 */ /* 0x000fea0003800000 */
.L_x_61:
[----:B0----5:R-:W-:Y:S01]  /*2e90*/  FMUL R17, R63, R10 ;  /* 0x0000000a3f117220 */ /* 0x021fe20000400000 */
[----:B------:R-:W-:Y:S01]  /*2ea0*/  IMAD.X R27, R29, 0x1, R15, P5 ;  /* 0x000000011d1b7824 */ /* 0x000fe200028e060f */
[----:B------:R-:W-:Y:S01]  /*2eb0*/  ISETP.GT.AND P2, PT, R12, RZ, P0 ;  /* 0x000000ff0c00720c */ /* 0x000fe20000744270 */
[----:B------:R-:W-:Y:S01]  /*2ec0*/  BSSY B1, `(.L_x_63) ;  /* 0x0000008000017945 */ /* 0x000fe20003800000 */
[----:B------:R-:W-:Y:S01]  /*2ed0*/  FFMA R17, R44, R9, R17 ;  /* 0x000000092c117223 */ /* 0x000fe20000000011 */
[----:B----4-:R-:W-:Y:S02]  /*2ee0*/  IADD3 R18, P6, R20, UR9, RZ ;  /* 0x0000000914127c10 */ /* 0x010fe4000ffde0ff */
[----:B--2---:R-:W-:Y:S02]  /*2ef0*/  IADD3 R32, P5, R30, R65, RZ ;  /* 0x000000411e207210 */ /* 0x004fe40007fbe0ff */
[----:B------:R0:W-:Y:S01]  /*2f00*/  @P4 STG.E desc[UR14][R26.64], R17 ;  /* 0x000000111a004986 */ /* 0x0001e2000c10190e */
[----:B------:R-:W-:-:S05]  /*2f10*/  IADD3.X R19, R21, UR10, RZ, P6, !PT ;  /* 0x0000000a15137c10 */ /* 0x000fca000b7fe4ff */
[----:B------:R-:W-:Y:S05]  /*2f20*/  @!P2 BRA `(.L_x_64) ;  /* 0x000000000004a947 */ /* 0x000fea0003800000 */
[----:B------:R2:W5:Y:S02]  /*2f30*/  LDG.E.LTC128B R63, desc[UR14][R18.64] ;  /* 0x0000000e123f7981 */ /* 0x000564000c1e1920 */
.L_x_64:
[----:B------:R-:W-:Y:S05]  /*2f40*/  BSYNC B1 ;  /* 0x0000000000017941 */ /* 0x000fea0003800000 */
.L_x_63:
        /* <DEDUP_REMOVED lines=11> */
.L_x_66:
[----:B------:R-:W-:Y:S05]  /*3000*/  BSYNC B1 ;  /* 0x0000000000017941 */ /* 0x000fea0003800000 */
.L_x_65:
        /* <DEDUP_REMOVED lines=10> */
.L_x_68:
[----:B------:R-:W-:Y:S05]  /*30b0*/  BSYNC B1 ;  /* 0x0000000000017941 */ /* 0x000fea0003800000 */
.L_x_67:
        /* <DEDUP_REMOVED lines=14> */
.L_x_70:
[----:B------:R-:W-:Y:S05]  /*31a0*/  BSYNC B1 ;  /* 0x0000000000017941 */ /* 0x000fea0003800000 */
.L_x_69:
[----:B0----5:R-:W-:Y:S01]  /*31b0*/  FMUL R17, R63, R10 ;  /* 0x0000000a3f117220 */ /* 0x021fe20000400000 */
[----:B------:R-:W-:Y:S01]  /*31c0*/  IMAD.X R29, R27, 0x1, R15, P6 ;  /* 0x000000011b1d7824 */ /* 0x000fe200030e060f */
[----:B------:R-:W-:Y:S01]  /*31d0*/  ISETP.GT.AND P2, PT, R12, RZ, P1 ;  /* 0x000000ff0c00720c */ /* 0x000fe20000f44270 */
[----:B------:R-:W-:Y:S01]  /*31e0*/  BSSY B1, `(.L_x_71) ;  /* 0x0000007000017945 */ /* 0x000fe20003800000 */
[----:B------:R-:W-:Y:S01]  /*31f0*/  FFMA R17, R48, R9, R17 ;  /* 0x0000000930117223 */ /* 0x000fe20000000011 */
[----:B------:R-:W-:-:S04]  /*3200*/  IADD3 R34, P0, R18, UR9, RZ ;  /* 0x0000000912227c10 */ /* 0x000fc8000ff1e0ff */
[----:B------:R0:W-:Y:S01]  /*3210*/  @P5 STG.E desc[UR14][R28.64], R17 ;  /* 0x000000111c005986 */ /* 0x0001e2000c10190e */
[----:B------:R-:W-:-:S05]  /*3220*/  IADD3.X R35, R19, UR10, RZ, P0, !PT ;  /* 0x0000000a13237c10 */ /* 0x000fca00087fe4ff */
[----:B------:R-:W-:Y:S05]  /*3230*/  @!P2 BRA `(.L_x_72) ;  /* 0x000000000004a947 */ /* 0x000fea0003800000 */
[----:B------:R0:W5:Y:S02]  /*3240*/  LDG.E.LTC128B R63, desc[UR14][R34.64] ;  /* 0x0000000e223f7981 */ /* 0x000164000c1e1920 */
.L_x_72:
[----:B------:R-:W-:Y:S05]  /*3250*/  BSYNC B1 ;  /* 0x0000000000017941 */ /* 0x000fea0003800000 */
.L_x_71:
[----:B---3--:R-:W-:Y:S01]  /*3260*/  IADD3 R20, P5, R32, R65, RZ ;  /* 0x0000004120147210 */ /* 0x008fe20007fbe0ff */
[----:B-1---5:R-:W-:Y:S01]  /*3270*/  FMUL R30, R63, R10 ;  /* 0x0000000a3f1e7220 */ /* 0x022fe20000400000 */
[----:B------:R-:W-:Y:S01]  /*3280*/  ISETP.GT.AND P4, PT, R12, 0x8, P4 ;  /* 0x000000080c00780c */ /* 0x000fe20002784270 */
[----:B------:R-:W-:Y:S01]  /*3290*/  BSSY B1, `(.L_x_73) ;  /* 0x000000a000017945 */ /* 0x000fe20003800000 */
[----:B------:R-:W-:Y:S01]  /*32a0*/  IADD3 R24, P6, R24, UR7, RZ ;  /* 0x0000000718187c10 */ /* 0x000fe2000ffde0ff */
[----:B------:R-:W-:Y:S01]  /*32b0*/  FFMA R49, R49, R9, R30 ;  /* 0x0000000931317223 */ /* 0x000fe2000000001e */
[----:B------:R-:W-:Y:S01]  /*32c0*/  IMAD.X R21, R33, 0x1, R15, P5 ;  /* 0x0000000121157824 */ /* 0x000fe200028e060f */
[----:B------:R-:W-:Y:S02]  /*32d0*/  ISETP.GT.AND P0, PT, R13, 0x38, PT ;  /* 0x000000380d00780c */ /* 0x000fe40003f04270 */
[----:B------:R-:W-:Y:S02]  /*32e0*/  IADD3 R30, P5, R26, R16, RZ ;  /* 0x000000101a1e7210 */ /* 0x000fe40007fbe0ff */
[----:B------:R1:W-:Y:S01]  /*32f0*/  @P2 STG.E desc[UR14][R20.64], R49 ;  /* 0x0000003114002986 */ /* 0x0003e2000c10190e */
[----:B------:R-:W-:-:S03]  /*3300*/  IADD3.X R25, R25, UR8, RZ, P6, !PT ;  /* 0x0000000819197c10 */ /* 0x000fc6000b7fe4ff */
[----:B------:R-:W-:Y:S07]  /*3310*/  @!P4 BRA `(.L_x_74) ;  /* 0x000000000004c947 */ /* 0x000fee0003800000 */
[----:B------:R3:W5:Y:S02]  /*3320*/  LDG.E.LTC128B R63, desc[UR14][R24.64] ;  /* 0x0000000e183f7981 */ /* 0x000764000c1e1920 */
.L_x_74:
[----:B------:R-:W-:Y:S05]  /*3330*/  BSYNC B1 ;  /* 0x0000000000017941 */ /* 0x000fea0003800000 */
.L_x_73:
[----:B0----5:R-:W-:Y:S01]  /*3340*/  FMUL R17, R63, R10 ;  /* 0x0000000a3f117220 */ /* 0x021fe20000400000 */
[----:B------:R-:W-:Y:S01]  /*3350*/  IMAD.X R31, R27, 0x1, R14, P5 ;  /* 0x000000011b1f7824 */ /* 0x000fe200028e060e */
[----:B------:R-:W-:Y:S01]  /*3360*/  ISETP.GT.AND P1, PT, R12, 0x8, P1 ;  /* 0x000000080c00780c */ /* 0x000fe20000f24270 */
[----:B------:R-:W-:Y:S01]  /*3370*/  BSSY B1, `(.L_x_75) ;  /* 0x0000008000017945 */ /* 0x000fe20003800000 */
[----:B------:R-:W-:Y:S01]  /*3380*/  FFMA R17, R50, R9, R17 ;  /* 0x0000000932117223 */ /* 0x000fe20000000011 */
[----:B--2---:R-:W-:Y:S02]  /*3390*/  IADD3 R18, P5, R18, UR7, RZ ;  /* 0x0000000712127c10 */ /* 0x004fe4000ffbe0ff */
[----:B------:R-:W-:Y:S02]  /*33a0*/  ISETP.GT.AND P2, PT, R13, 0x39, PT ;  /* 0x000000390d00780c */ /* 0x000fe40003f44270 */
[----:B------:R0:W-:Y:S01]  /*33b0*/  @P4 STG.E desc[UR14][R30.64], R17 ;  /* 0x000000111e004986 */ /* 0x0001e2000c10190e */
[----:B------:R-:W-:-:S05]  /*33c0*/  IADD3.X R19, R19, UR8, RZ, P5, !PT ;  /* 0x0000000813137c10 */ /* 0x000fca000affe4ff */
[----:B------:R-:W-:Y:S05]  /*33d0*/  @!P1 BRA `(.L_x_76) ;  /* 0x0000000000049947 */ /* 0x000fea0003800000 */
[----:B------:R2:W5:Y:S02]  /*33e0*/  LDG.E.LTC128B R63, desc[UR14][R18.64] ;  /* 0x0000000e123f7981 */ /* 0x000564000c1e1920 */
.L_x_76:
[----:B------:R-:W-:Y:S05]  /*33f0*/  BSYNC B1 ;  /* 0x0000000000017941 */ /* 0x000fea0003800000 */
.L_x_75:
[----:B--2---:R-:W-:Y:S01]  /*3400*/  IADD3 R18, P6, R32, R16, RZ ;  /* 0x0000001020127210 */ /* 0x004fe20007fde0ff */
[----:B-----5:R-:W-:Y:S01]  /*3410*/  FMUL R26, R63, R10 ;  /* 0x0000000a3f1a7220 */ /* 0x020fe20000400000 */
[----:B------:R-:W-:Y:S01]  /*3420*/  ISETP.GT.AND P4, PT, R12, RZ, P0 ;  /* 0x000000ff0c00720c */ /* 0x000fe20000784270 */
[----:B------:R-:W-:Y:S01]  /*3430*/  BSSY B1, `(.L_x_77) ;  /* 0x0000009000017945 */ /* 0x000fe20003800000 */
[----:B---3--:R-:W-:Y:S01]  /*3440*/  IADD3 R24, P5, R28, R65, RZ ;  /* 0x000000411c187210 */ /* 0x008fe20007fbe0ff */
[----:B------:R-:W-:Y:S02]  /*3450*/  IMAD.X R19, R33, 0x1, R14, P6 ;  /* 0x0000000121137824 */ /* 0x000fe400030e060e */
[----:B------:R-:W-:-:S05]  /*3460*/  FFMA R51, R51, R9, R26 ;  /* 0x0000000933337223 */ /* 0x000fca000000001a */
[----:B------:R2:W-:Y:S03]  /*3470*/  @P1 STG.E desc[UR14][R18.64], R51 ;  /* 0x0000003312001986 */ /* 0x0005e6000c10190e */
[----:B------:R-:W-:Y:S05]  /*3480*/  @!P4 BRA `(.L_x_78) ;  /* 0x00000000000cc947 */ /* 0x000fea0003800000 */
[----:B--2---:R-:W-:-:S04]  /*3490*/  IADD3 R18, P1, R22, UR9, RZ ;  /* 0x0000000916127c10 */ /* 0x004fc8000ff3e0ff */
[----:B------:R-:W-:-:S05]  /*34a0*/  IADD3.X R19, R23, UR10, RZ, P1, !PT ;  /* 0x0000000a17137c10 */ /* 0x000fca0008ffe4ff */
[----:B------:R3:W5:Y:S04]  /*34b0*/  LDG.E.LTC128B R63, desc[UR14][R18.64] ;  /* 0x0000000e123f7981 */ /* 0x000768000c1e1920 */
.L_x_78:
[----:B------:R-:W-:Y:S05]  /*34c0*/  BSYNC B1 ;  /* 0x0000000000017941 */ /* 0x000fea0003800000 */
.L_x_77:
[----:B-----5:R-:W-:Y:S01]  /*34d0*/  FMUL R13, R63, R10 ;  /* 0x0000000a3f0d7220 */ /* 0x020fe20000400000 */
[----:B------:R-:W-:Y:S01]  /*34e0*/  IMAD.X R25, R29, 0x1, R15, P5 ;  /* 0x000000011d197824 */ /* 0x000fe200028e060f */
[----:B------:R-:W-:Y:S01]  /*34f0*/  ISETP.GT.AND P1, PT, R12, RZ, P2 ;  /* 0x000000ff0c00720c */ /* 0x000fe20001724270 */
[----:B------:R-:W-:Y:S01]  /*3500*/  BSSY B1, `(.L_x_79) ;  /* 0x0000008000017945 */ /* 0x000fe20003800000 */
[----:B------:R-:W-:Y:S01]  /*3510*/  FFMA R13, R52, R9, R13 ;  /* 0x00000009340d7223 */ /* 0x000fe2000000000d */
[----:B--23--:R-:W-:Y:S02]  /*3520*/  IADD3 R18, P6, R34, UR9, RZ ;  /* 0x0000000922127c10 */ /* 0x00cfe4000ffde0ff */
[----:B------:R-:W-:Y:S02]  /*3530*/  IADD3 R26, P5, R20, R65, RZ ;  /* 0x00000041141a7210 */ /* 0x000fe40007fbe0ff */
[----:B------:R2:W-:Y:S01]  /*3540*/  @P4 STG.E desc[UR14][R24.64], R13 ;  /* 0x0000000d18004986 */ /* 0x0005e2000c10190e */
[----:B------:R-:W-:-:S05]  /*3550*/  IADD3.X R19, R35, UR10, RZ, P6, !PT ;  /* 0x0000000a23137c10 */ /* 0x000fca000b7fe4ff */
[----:B------:R-:W-:Y:S05]  /*3560*/  @!P1 BRA `(.L_x_80) ;  /* 0x0000000000049947 */ /* 0x000fea0003800000 */
[----:B------:R3:W5:Y:S02]  /*3570*/  LDG.E.LTC128B R63, desc[UR14][R18.64] ;  /* 0x0000000e123f7981 */ /* 0x000764000c1e1920 */
.L_x_80:
[----:B------:R-:W-:Y:S05]  /*3580*/  BSYNC B1 ;  /* 0x0000000000017941 */ /* 0x000fea0003800000 */
.L_x_79:
[----:B---3-5:R-:W-:Y:S01]  /*3590*/  FMUL R18, R63, R10 ;  /* 0x0000000a3f127220 */ /* 0x028fe20000400000 */
[----:B------:R-:W-:Y:S01]  /*35a0*/  IMAD.X R27, R21, 0x1, R15, P5 ;  /* 0x00000001151b7824 */ /* 0x000fe200028e060f */
[----:B------:R-:W-:Y:S01]  /*35b0*/  ISETP.GT.AND P0, PT, R12, 0x8, P0 ;  /* 0x000000080c00780c */ /* 0x000fe20000704270 */
[----:B------:R-:W-:Y:S01]  /*35c0*/  BSSY B1, `(.L_x_81) ;  /* 0x0000008000017945 */ /* 0x000fe20003800000 */
[----:B------:R-:W-:Y:S01]  /*35d0*/  FFMA R53, R53, R9, R18 ;  /* 0x0000000935357223 */ /* 0x000fe20000000012 */
[----:B------:R-:W-:Y:S02]  /*35e0*/  IADD3 R18, P4, R22, UR7, RZ ;  /* 0x0000000716127c10 */ /* 0x000fe4000ff9e0ff */
[----:B--2---:R-:W-:Y:S02]  /*35f0*/  IADD3 R24, P5, R28, R16, RZ ;  /* 0x000000101c187210 */ /* 0x004fe40007fbe0ff */
[----:B------:R2:W-:Y:S01]  /*3600*/  @P1 STG.E desc[UR14][R26.64], R53 ;  /* 0x000000351a001986 */ /* 0x0005e2000c10190e */
[----:B------:R-:W-:-:S05]  /*3610*/  IADD3.X R19, R23, UR8, RZ, P4, !PT ;  /* 0x0000000817137c10 */ /* 0x000fca000a7fe4ff */
[----:B------:R-:W-:Y:S05]  /*3620*/  @!P0 BRA `(.L_x_82) ;  /* 0x0000000000048947 */ /* 0x000fea0003800000 */
[----:B------:R3:W5:Y:S02]  /*3630*/  LDG.E.LTC128B R63, desc[UR14][R18.64] ;  /* 0x0000000e123f7981 */ /* 0x000764000c1e1920 */
.L_x_82:
[----:B------:R-:W-:Y:S05]  /*3640*/  BSYNC B1 ;  /* 0x0000000000017941 */ /* 0x000fea0003800000 */
.L_x_81:
[----:B------:R-:W-:Y:S01]  /*3650*/  ISETP.GT.AND P2, PT, R12, 0x8, P2 ;  /* 0x000000080c00780c */ /* 0x000fe20001744270 */
[----:B-----5:R-:W-:Y:S01]  /*3660*/  FMUL R13, R63, R10 ;  /* 0x0000000a3f0d7220 */ /* 0x020fe20000400000 */
[----:B------:R-:W-:Y:S01]  /*3670*/  IMAD.X R25, R29, 0x1, R14, P5 ;  /* 0x000000011d197824 */ /* 0x000fe200028e060e */
[----:B------:R-:W-:Y:S02]  /*3680*/  BSSY B1, `(.L_x_83) ;  /* 0x0000007000017945 */ /* 0x000fe40003800000 */
[----:B------:R-:W-:-:S05]  /*3690*/  FFMA R15, R54, R9, R13 ;  /* 0x00000009360f7223 */ /* 0x000fca000000000d */
[----:B------:R0:W-:Y:S01]  /*36a0*/  @P0 STG.E desc[UR14][R24.64], R15 ;  /* 0x0000000f18000986 */ /* 0x0001e2000c10190e */
[----:B------:R-:W-:-:S04]  /*36b0*/  IADD3 R12, P0, R34, UR7, RZ ;  /* 0x00000007220c7c10 */ /* 0x000fc8000ff1e0ff */
[----:B------:R-:W-:Y:S01]  /*36c0*/  IADD3.X R13, R35, UR8, RZ, P0, !PT ;  /* 0x00000008230d7c10 */ /* 0x000fe200087fe4ff */
[----:B------:R-:W-:Y:S08]  /*36d0*/  @!P2 BRA `(.L_x_84) ;  /* 0x000000000004a947 */ /* 0x000ff00003800000 */
[----:B------:R0:W5:Y:S02]  /*36e0*/  LDG.E.LTC128B R63, desc[UR14][R12.64] ;  /* 0x0000000e0c3f7981 */ /* 0x000164000c1e1920 */
.L_x_84:
[----:B------:R-:W-:Y:S05]  /*36f0*/  BSYNC B1 ;  /* 0x0000000000017941 */ /* 0x000fea0003800000 */
.L_x_83:
[----:B------:R-:W-:Y:S05]  /*3700*/  @!P2 BRA `(.L_x_85) ;  /* 0x0000000800d4a947 */ /* 0x000fea0003800000 */
[----:B------:R-:W-:Y:S01]  /*3710*/  IADD3 R16, P0, R20, R16, RZ ;  /* 0x0000001014107210 */ /* 0x000fe20007f1e0ff */
[----:B0----5:R-:W-:-:S04]  /*3720*/  FMUL R12, R63, R10 ;  /* 0x0000000a3f0c7220 */ /* 0x021fc80000400000 */
[----:B------:R-:W-:Y:S02]  /*3730*/  IMAD.X R17, R21, 0x1, R14, P0 ;  /* 0x0000000115117824 */ /* 0x000fe400000e060e */
[----:B------:R-:W-:-:S05]  /*3740*/  FFMA R55, R55, R9, R12 ;  /* 0x0000000937377223 */ /* 0x000fca000000000c */
[----:B------:R0:W-:Y:S01]  /*3750*/  STG.E desc[UR14][R16.64], R55 ;  /* 0x0000003710007986 */ /* 0x0001e2000c10190e */
[----:B------:R-:W-:Y:S05]  /*3760*/  BRA `(.L_x_85) ;  /* 0x0000000800bc7947 */ /* 0x000fea0003800000 */
.L_x_26:
[----:B------:R-:W-:Y:S01]  /*3770*/  ULDC.64 UR8, c[0x0][0x6c0] ;  /* 0x0001b00000087ab9 */ /* 0x000fe20000000a00 */
[----:B------:R-:W-:Y:S01]  /*3780*/  ISETP.GT.AND P2, PT, R13, 0x1, PT ;  /* 0x000000010d00780c */ /* 0x000fe20003f44270 */
[-C--:B--2---:R-:W-:Y:S01]  /*3790*/  FMUL R19, R24, R9.reuse ;  /* 0x0000000918137220 */ /* 0x084fe20000400000 */
[----:B------:R-:W-:Y:S01]  /*37a0*/  LEA R14, P1, R58, UR8, 0x2 ;  /* 0x000000083a0e7c11 */ /* 0x000fe2000f8210ff */
[-C--:B------:R-:W-:Y:S01]  /*37b0*/  FMUL R25, R25, R9.reuse ;  /* 0x0000000919197220 */ /* 0x080fe20000400000 */
[----:B------:R-:W-:Y:S01]  /*37c0*/  ISETP.GT.AND P4, PT, R12, RZ, P2 ;  /* 0x000000ff0c00720c */ /* 0x000fe20001784270 */
[----:B------:R-:W-:Y:S01]  /*37d0*/  IMAD.SHL.U32 R61, R68, 0x20, RZ ;  /* 0x00000020443d7824 */ /* 0x000fe200078e00ff */
[----:B------:R-:W-:Y:S01]  /*37e0*/  LEA.HI.X R15, R58, UR9, R57, 0x2, P1 ;  /* 0x000000093a0f7c11 */ /* 0x000fe200088f1439 */
[-C--:B------:R-:W-:Y:S01]  /*37f0*/  FMUL R21, R26, R9.reuse ;  /* 0x000000091a157220 */ /* 0x080fe20000400000 */
[----:B------:R-:W-:Y:S01]  /*3800*/  ISETP.GT.AND P1, PT, R12, 0x8, P0 ;  /* 0x000000080c00780c */ /* 0x000fe20000724270 */
[-C--:B------:R-:W-:Y:S01]  /*3810*/  FMUL R27, R27, R9.reuse ;  /* 0x000000091b1b7220 */ /* 0x080fe20000400000 */
[----:B------:R-:W-:Y:S01]  /*3820*/  ISETP.GT.AND P0, PT, R13, 0x8, PT ;  /* 0x000000080d00780c */ /* 0x000fe20003f04270 */
[----:B------:R0:W-:Y:S01]  /*3830*/  @P5 STG.E desc[UR14][R14.64], R19 ;  /* 0x000000130e005986 */ /* 0x0001e2000c10190e */
[-C--:B------:R-:W-:Y:S01]  /*3840*/  LEA R16, P5, R68, R14.reuse, 0x2 ;  /* 0x0000000e44107211 */ /* 0x080fe200078a10ff */
[-C--:B------:R-:W-:Y:S01]  /*3850*/  FMUL R23, R28, R9.reuse ;  /* 0x000000091c177220 */ /* 0x080fe20000400000 */
[----:B------:R-:W-:Y:S01]  /*3860*/  ISETP.GT.AND P2, PT, R12, 0x8, P2 ;  /* 0x000000080c00780c */ /* 0x000fe20001744270 */
[----:B------:R-:W-:Y:S01]  /*3870*/  FMUL R29, R29, R9 ;  /* 0x000000091d1d7220 */ /* 0x000fe20000400000 */
[--C-:B------:R-:W-:Y:S01]  /*3880*/  LEA.HI.X R17, R68, R15, R69.reuse, 0x2, P5 ;  /* 0x0000000f44117211 */ /* 0x100fe200028f1445 */
[-C--:B------:R-:W-:Y:S01]  /*3890*/  FMUL R57, R30, R9.reuse ;  /* 0x000000091e397220 */ /* 0x080fe20000400000 */
[----:B------:R-:W-:Y:S01]  /*38a0*/  SHF.L.U64.HI R59, R68, 0x5, R69 ;  /* 0x00000005443b7819 */ /* 0x000fe20000010245 */
[-C--:B------:R-:W-:Y:S01]  /*38b0*/  FMUL R31, R31, R9.reuse ;  /* 0x000000091f1f7220 */ /* 0x080fe20000400000 */
[C---:B------:R-:W-:Y:S01]  /*38c0*/  ISETP.GT.AND P5, PT, R12.reuse, RZ, P0 ;  /* 0x000000ff0c00720c */ /* 0x040fe200007a4270 */
[----:B------:R-:W-:Y:S01]  /*38d0*/  @P4 STG.E desc[UR14][R16.64], R25 ;  /* 0x0000001910004986 */ /* 0x000fe2000c10190e */
[----:B------:R-:W-:Y:S01]  /*38e0*/  IADD3 R18, P4, R61, R14, RZ ;  /* 0x0000000e3d127210 */ /* 0x000fe20007f9e0ff */
[-C--:B------:R-:W-:Y:S01]  /*38f0*/  FMUL R33, R33, R9.reuse ;  /* 0x0000000921217220 */ /* 0x080fe20000400000 */
[----:B------:R-:W-:Y:S01]  /*3900*/  IADD3 R20, P6, R61, R16, RZ ;  /* 0x000000103d147210 */ /* 0x000fe20007fde0ff */
[----:B------:R1:W-:Y:S01]  /*3910*/  @P1 STG.E desc[UR14][R14.64+0x20], R21 ;  /* 0x000020150e001986 */ /* 0x0003e2000c10190e */
[----:B------:R-:W-:Y:S01]  /*3920*/  ISETP.GT.AND P1, PT, R13, 0x9, PT ;  /* 0x000000090d00780c */ /* 0x000fe20003f24270 */
[----:B0-----:R-:W-:Y:S01]  /*3930*/  IMAD.X R19, R59, 0x1, R15, P4 ;  /* 0x000000013b137824 */ /* 0x001fe200020e060f */
[C---:B------:R-:W-:Y:S01]  /*3940*/  ISETP.GT.AND P0, PT, R12.reuse, 0x8, P0 ;  /* 0x000000080c00780c */ /* 0x040fe20000704270 */
[----:B------:R0:W-:Y:S01]  /*3950*/  @P2 STG.E desc[UR14][R16.64+0x20], R27 ;  /* 0x0000201b10002986 */ /* 0x0001e2000c10190e */
[C---:B------:R-:W-:Y:S01]  /*3960*/  ISETP.GT.AND P4, PT, R12.reuse, RZ, P1 ;  /* 0x000000ff0c00720c */ /* 0x040fe20000f84270 */
[-C--:B------:R-:W-:Y:S01]  /*3970*/  FMUL R35, R35, R9.reuse ;  /* 0x0000000923237220 */ /* 0x080fe20000400000 */
[----:B------:R-:W-:Y:S01]  /*3980*/  IADD3 R63, P2, R61, 0x20, RZ ;  /* 0x000000203d3f7810 */ /* 0x000fe20007f5e0ff */
[----:B------:R2:W-:Y:S01]  /*3990*/  @P5 STG.E desc[UR14][R18.64], R23 ;  /* 0x0000001712005986 */ /* 0x0005e2000c10190e */
[----:B------:R-:W-:Y:S01]  /*39a0*/  ISETP.GT.AND P1, PT, R12, 0x8, P1 ;  /* 0x000000080c00780c */ /* 0x000fe20000f24270 */
[-C--:B------:R-:W-:Y:S01]  /*39b0*/  FMUL R37, R37, R9.reuse ;  /* 0x0000000925257220 */ /* 0x080fe20000400000 */
[-C--:B------:R-:W-:Y:S01]  /*39c0*/  FMUL R39, R39, R9.reuse ;  /* 0x0000000927277220 */ /* 0x080fe20000400000 */
[----:B-1----:R-:W-:Y:S01]  /*39d0*/  IADD3 R14, P5, R63, R14, RZ ;  /* 0x0000000e3f0e7210 */ /* 0x002fe20007fbe0ff */
[----:B------:R-:W-:Y:S01]  /*39e0*/  IMAD.X R21, R59, 0x1, R17, P6 ;  /* 0x000000013b157824 */ /* 0x000fe200030e0611 */
[----:B------:R-:W-:Y:S01]  /*39f0*/  IADD3 R22, P6, R61, R18, RZ ;  /* 0x000000123d167210 */ /* 0x000fe20007fde0ff */
[----:B------:R-:W-:Y:S01]  /*3a00*/  IMAD.X R65, RZ, RZ, R59, P2 ;  /* 0x000000ffff417224 */ /* 0x000fe200010e063b */
[----:B------:R-:W-:Y:S01]  /*3a10*/  ISETP.GT.AND P2, PT, R13, 0x10, PT ;  /* 0x000000100d00780c */ /* 0x000fe20003f44270 */
[-C--:B0-----:R-:W-:Y:S01]  /*3a20*/  FMUL R27, R32, R9.reuse ;  /* 0x00000009201b7220 */ /* 0x081fe20000400000 */
[----:B------:R0:W-:Y:S01]  /*3a30*/  @P4 STG.E desc[UR14][R20.64], R29 ;  /* 0x0000001d14004986 */ /* 0x0001e2000c10190e */
[----:B------:R-:W-:Y:S01]  /*3a40*/  IMAD.X R15, R65, 0x1, R15, P5 ;  /* 0x00000001410f7824 */ /* 0x000fe200028e060f */
[----:B------:R-:W-:Y:S01]  /*3a50*/  IADD3 R16, P4, R63, R16, RZ ;  /* 0x000000103f107210 */ /* 0x000fe20007f9e0ff */
[----:B--2---:R-:W-:Y:S01]  /*3a60*/  IMAD.X R23, R59, 0x1, R19, P6 ;  /* 0x000000013b177824 */ /* 0x004fe200030e0613 */
[----:B------:R-:W-:Y:S01]  /*3a70*/  ISETP.GT.AND P5, PT, R12, RZ, P2 ;  /* 0x000000ff0c00720c */ /* 0x000fe200017a4270 */
[----:B------:R-:W-:Y:S01]  /*3a80*/  FMUL R41, R41, R9 ;  /* 0x0000000929297220 */ /* 0x000fe20000400000 */
[----:B------:R1:W-:Y:S01]  /*3a90*/  @P0 STG.E desc[UR14][R14.64], R57 ;  /* 0x000000390e000986 */ /* 0x0003e2000c10190e */
[----:B------:R-:W-:Y:S01]  /*3aa0*/  ISETP.GT.AND P0, PT, R13, 0x11, PT ;  /* 0x000000110d00780c */ /* 0x000fe20003f04270 */
[----:B------:R-:W-:-:S02]  /*3ab0*/  IMAD.X R17, R65, 0x1, R17, P4 ;  /* 0x0000000141117824 */ /* 0x000fc400020e0611 */
[-C--:B------:R-:W-:Y:S01]  /*3ac0*/  FMUL R43, R43, R9.reuse ;  /* 0x000000092b2b7220 */ /* 0x080fe20000400000 */
[-C--:B------:R-:W-:Y:S01]  /*3ad0*/  FMUL R45, R45, R9.reuse ;  /* 0x000000092d2d7220 */ /* 0x080fe20000400000 */
[----:B------:R-:W-:Y:S01]  /*3ae0*/  ISETP.GT.AND P4, PT, R12, RZ, P0 ;  /* 0x000000ff0c00720c */ /* 0x000fe20000784270 */
[-C--:B0-----:R-:W-:Y:S01]  /*3af0*/  FMUL R29, R34, R9.reuse ;  /* 0x00000009221d7220 */ /* 0x081fe20000400000 */
[----:B------:R0:W-:Y:S01]  /*3b00*/  @P1 STG.E desc[UR14][R16.64], R31 ;  /* 0x0000001f10001986 */ /* 0x0001e2000c10190e */
[C---:B------:R-:W-:Y:S01]  /*3b10*/  ISETP.GT.AND P1, PT, R12.reuse, 0x8, P2 ;  /* 0x000000080c00780c */ /* 0x040fe20001724270 */
[-C--:B------:R-:W-:Y:S01]  /*3b20*/  FMUL R47, R47, R9.reuse ;  /* 0x000000092f2f7220 */ /* 0x080fe20000400000 */
[----:B------:R-:W-:Y:S01]  /*3b30*/  IADD3 R24, P2, R61, R20, RZ ;  /* 0x000000143d187210 */ /* 0x000fe20007f5e0ff */
[----:B------:R2:W-:Y:S01]  /*3b40*/  @P5 STG.E desc[UR14][R22.64], R27 ;  /* 0x0000001b16005986 */ /* 0x0005e2000c10190e */
[----:B-1----:R-:W-:Y:S01]  /*3b50*/  IADD3 R14, P5, R63, R18, RZ ;  /* 0x000000123f0e7210 */ /* 0x002fe20007fbe0ff */
[-C--:B------:R-:W-:Y:S01]  /*3b60*/  FMUL R49, R49, R9.reuse ;  /* 0x0000000931317220 */ /* 0x080fe20000400000 */
[C---:B------:R-:W-:Y:S01]  /*3b70*/  ISETP.GT.AND P0, PT, R12.reuse, 0x8, P0 ;  /* 0x000000080c00780c */ /* 0x040fe20000704270 */
[----:B------:R-:W-:Y:S01]  /*3b80*/  IMAD.X R25, R59, 0x1, R21, P2 ;  /* 0x000000013b197824 */ /* 0x000fe200010e0615 */
[----:B------:R-:W-:Y:S01]  /*3b90*/  ISETP.GT.AND P2, PT, R13, 0x18, PT ;  /* 0x000000180d00780c */ /* 0x000fe20003f44270 */
[----:B------:R-:W-:Y:S01]  /*3ba0*/  IMAD.X R15, R65, 0x1, R19, P5 ;  /* 0x00000001410f7824 */ /* 0x000fe200028e0613 */
[----:B------:R-:W-:Y:S01]  /*3bb0*/  IADD3 R18, P6, R61, R22, RZ ;  /* 0x000000163d127210 */ /* 0x000fe20007fde0ff */
[-C--:B------:R-:W-:Y:S01]  /*3bc0*/  FMUL R51, R51, R9.reuse ;  /* 0x0000000933337220 */ /* 0x080fe20000400000 */
[----:B------:R-:W-:Y:S01]  /*3bd0*/  @P4 STG.E desc[UR14][R24.64], R33 ;  /* 0x0000002118004986 */ /* 0x000fe2000c10190e */
[----:B------:R-:W-:Y:S01]  /*3be0*/  ISETP.GT.AND P5, PT, R12, RZ, P2 ;  /* 0x000000ff0c00720c */ /* 0x000fe200017a4270 */
[-C--:B------:R-:W-:Y:S01]  /*3bf0*/  FMUL R53, R53, R9.reuse ;  /* 0x0000000935357220 */ /* 0x080fe20000400000 */
[----:B0-----:R-:W-:Y:S01]  /*3c00*/  IADD3 R16, P4, R63, R20, RZ ;  /* 0x000000143f107210 */ /* 0x001fe20007f9e0ff */
[----:B------:R0:W-:Y:S01]  /*3c10*/  @P1 STG.E desc[UR14][R14.64], R29 ;  /* 0x0000001d0e001986 */ /* 0x0001e2000c10190e */
[----:B------:R-:W-:Y:S01]  /*3c20*/  ISETP.GT.AND P1, PT, R13, 0x19, PT ;  /* 0x000000190d00780c */ /* 0x000fe20003f24270 */
[-C--:B--2---:R-:W-:Y:S01]  /*3c30*/  FMUL R27, R36, R9.reuse ;  /* 0x00000009241b7220 */ /* 0x084fe20000400000 */
[----:B------:R-:W-:Y:S01]  /*3c40*/  IMAD.X R19, R59, 0x1, R23, P6 ;  /* 0x000000013b137824 */ /* 0x000fe200030e0617 */
[C---:B------:R-:W-:Y:S01]  /*3c50*/  ISETP.GT.AND P2, PT, R12.reuse, 0x8, P2 ;  /* 0x000000080c00780c */ /* 0x040fe20001744270 */
[----:B------:R-:W-:Y:S01]  /*3c60*/  IMAD.X R17, R65, 0x1, R21, P4 ;  /* 0x0000000141117824 */ /* 0x000fe200020e0615 */
[C---:B------:R-:W-:Y:S01]  /*3c70*/  ISETP.GT.AND P4, PT, R12.reuse, RZ, P1 ;  /* 0x000000ff0c00720c */ /* 0x040fe20000f84270 */
[----:B------:R-:W-:Y:S01]  /*3c80*/  FMUL R55, R55, R9 ;  /* 0x0000000937377220 */ /* 0x000fe20000400000 */
[----:B------:R-:W-:-:S02]  /*3c90*/  ISETP.GT.AND P1, PT, R12, 0x8, P1 ;  /* 0x000000080c00780c */ /* 0x000fc40000f24270 */
[----:B------:R1:W-:Y:S01]  /*3ca0*/  @P0 STG.E desc[UR14][R16.64], R35 ;  /* 0x0000002310000986 */ /* 0x0003e2000c10190e */
[----:B------:R-:W-:Y:S01]  /*3cb0*/  IADD3 R20, P0, R61, R24, RZ ;  /* 0x000000183d147210 */ /* 0x000fe20007f1e0ff */
[----:B0-----:R-:W-:Y:S02]  /*3cc0*/  FMUL R29, R38, R9 ;  /* 0x00000009261d7220 */ /* 0x001fe40000400000 */
[----:B------:R0:W-:Y:S01]  /*3cd0*/  @P5 STG.E desc[UR14][R18.64], R27 ;  /* 0x0000001b12005986 */ /* 0x0001e2000c10190e */
[----:B------:R-:W-:Y:S01]  /*3ce0*/  IADD3 R14, P5, R63, R22, RZ ;  /* 0x000000163f0e7210 */ /* 0x000fe20007fbe0ff */
[----:B------:R-:W-:Y:S01]  /*3cf0*/  IMAD.X R21, R59, 0x1, R25, P0 ;  /* 0x000000013b157824 */ /* 0x000fe200000e0619 */
[----:B------:R-:W-:Y:S02]  /*3d00*/  ISETP.GT.AND P0, PT, R13, 0x20, PT ;  /* 0x000000200d00780c */ /* 0x000fe40003f04270 */
[----:B------:R-:W-:Y:S01]  /*3d10*/  IADD3 R22, P6, R61, R18, RZ ;  /* 0x000000123d167210 */ /* 0x000fe20007fde0ff */
[----:B------:R-:W-:Y:S01]  /*3d20*/  IMAD.X R15, R65, 0x1, R23, P5 ;  /* 0x00000001410f7824 */ /* 0x000fe200028e0617 */
[----:B------:R-:W-:Y:S01]  /*3d30*/  @P4 STG.E desc[UR14][R20.64], R37 ;  /* 0x0000002514004986 */ /* 0x000fe2000c10190e */
[----:B-1----:R-:W-:-:S02]  /*3d40*/  IADD3 R16, P5, R63, R24, RZ ;  /* 0x000000183f107210 */ /* 0x002fc40007fbe0ff */
[----:B------:R-:W-:Y:S01]  /*3d50*/  ISETP.GT.AND P4, PT, R12, RZ, P0 ;  /* 0x000000ff0c00720c */ /* 0x000fe20000784270 */
[----:B------:R1:W-:Y:S01]  /*3d60*/  @P2 STG.E desc[UR14][R14.64], R29 ;  /* 0x0000001d0e002986 */ /* 0x0003e2000c10190e */
[----:B------:R-:W-:Y:S01]  /*3d70*/  ISETP.GT.AND P2, PT, R13, 0x21, PT ;  /* 0x000000210d00780c */ /* 0x000fe20003f44270 */
[----:B------:R-:W-:Y:S02]  /*3d80*/  IMAD.X R17, R65, 0x1, R25, P5 ;  /* 0x0000000141117824 */ /* 0x000fe400028e0619 */
[----:B0-----:R-:W-:Y:S01]  /*3d90*/  FMUL R27, R40, R9 ;  /* 0x00000009281b7220 */ /* 0x001fe20000400000 */
[----:B------:R-:W-:Y:S01]  /*3da0*/  IMAD.X R23, R59, 0x1, R19, P6 ;  /* 0x000000013b177824 */ /* 0x000fe200030e0613 */
[C---:B------:R-:W-:Y:S01]  /*3db0*/  ISETP.GT.AND P5, PT, R12.reuse, RZ, P2 ;  /* 0x000000ff0c00720c */ /* 0x040fe200017a4270 */
[----:B------:R0:W-:Y:S01]  /*3dc0*/  @P1 STG.E desc[UR14][R16.64], R39 ;  /* 0x0000002710001986 */ /* 0x0001e2000c10190e */
[----:B------:R-:W-:Y:S02]  /*3dd0*/  IADD3 R24, P1, R61, R20, RZ ;  /* 0x000000143d187210 */ /* 0x000fe40007f3e0ff */
[----:B------:R-:W-:-:S02]  /*3de0*/  ISETP.GT.AND P0, PT, R12, 0x8, P0 ;  /* 0x000000080c00780c */ /* 0x000fc40000704270 */
[----:B------:R2:W-:Y:S01]  /*3df0*/  @P4 STG.E desc[UR14][R22.64], R27 ;  /* 0x0000001b16004986 */ /* 0x0005e2000c10190e */
[----:B-1----:R-:W-:Y:S01]  /*3e00*/  IADD3 R14, P4, R63, R18, RZ ;  /* 0x000000123f0e7210 */ /* 0x002fe20007f9e0ff */
[----:B------:R-:W-:Y:S01]  /*3e10*/  IMAD.X R25, R59, 0x1, R21, P1 ;  /* 0x000000013b197824 */ /* 0x000fe200008e0615 */
[----:B------:R-:W-:Y:S01]  /*3e20*/  ISETP.GT.AND P1, PT, R13, 0x28, PT ;  /* 0x000000280d00780c */ /* 0x000fe20003f24270 */
[-C--:B------:R-:W-:Y:S01]  /*3e30*/  FMUL R29, R42, R9.reuse ;  /* 0x000000092a1d7220 */ /* 0x080fe20000400000 */
[C---:B------:R-:W-:Y:S01]  /*3e40*/  ISETP.GT.AND P2, PT, R12.reuse, 0x8, P2 ;  /* 0x000000080c00780c */ /* 0x040fe20001744270 */
[----:B------:R-:W-:Y:S01]  /*3e50*/  IMAD.X R15, R65, 0x1, R19, P4 ;  /* 0x00000001410f7824 */ /* 0x000fe200020e0613 */
[----:B------:R-:W-:Y:S01]  /*3e60*/  @P5 STG.E desc[UR14][R24.64], R41 ;  /* 0x0000002918005986 */ /* 0x000fe2000c10190e */
[----:B0-----:R-:W-:Y:S02]  /*3e70*/  IADD3 R16, P5, R63, R20, RZ ;  /* 0x000000143f107210 */ /* 0x001fe40007fbe0ff */
[----:B------:R-:W-:Y:S01]  /*3e80*/  ISETP.GT.AND P4, PT, R12, RZ, P1 ;  /* 0x000000ff0c00720c */ /* 0x000fe20000f84270 */
[----:B------:R0:W-:Y:S01]  /*3e90*/  @P0 STG.E desc[UR14][R14.64], R29 ;  /* 0x0000001d0e000986 */ /* 0x0001e2000c10190e */
[----:B------:R-:W-:Y:S01]  /*3ea0*/  ISETP.GT.AND P0, PT, R13, 0x29, PT ;  /* 0x000000290d00780c */ /* 0x000fe20003f04270 */
[----:B------:R-:W-:Y:S01]  /*3eb0*/  IMAD.X R17, R65, 0x1, R21, P5 ;  /* 0x0000000141117824 */ /* 0x000fe200028e0615 */
[----:B------:R-:W-:Y:S01]  /*3ec0*/  IADD3 R18, P6, R61, R22, RZ ;  /* 0x000000163d127210 */ /* 0x000fe20007fde0ff */
[----:B--2---:R-:W-:Y:S01]  /*3ed0*/  FMUL R27, R44, R9 ;  /* 0x000000092c1b7220 */ /* 0x004fe20000400000 */
[----:B------:R-:W-:-:S02]  /*3ee0*/  ISETP.GT.AND P5, PT, R12, RZ, P0 ;  /* 0x000000ff0c00720c */ /* 0x000fc400007a4270 */
[----:B------:R1:W-:Y:S01]  /*3ef0*/  @P2 STG.E desc[UR14][R16.64], R43 ;  /* 0x0000002b10002986 */ /* 0x0003e2000c10190e */
[----:B------:R-:W-:Y:S01]  /*3f00*/  IMAD.X R19, R59, 0x1, R23, P6 ;  /* 0x000000013b137824 */ /* 0x000fe200030e0617 */
[----:B------:R-:W-:Y:S02]  /*3f10*/  IADD3 R20, P2, R61, R24, RZ ;  /* 0x000000183d147210 */ /* 0x000fe40007f5e0ff */
[----:B------:R-:W-:Y:S01]  /*3f20*/  ISETP.GT.AND P1, PT, R12, 0x8, P1 ;  /* 0x000000080c00780c */ /* 0x000fe20000f24270 */
[----:B0-----:R-:W-:Y:S01]  /*3f30*/  FMUL R29, R46, R9 ;  /* 0x000000092e1d7220 */ /* 0x001fe20000400000 */
[----:B------:R0:W-:Y:S01]  /*3f40*/  @P4 STG.E desc[UR14][R18.64], R27 ;  /* 0x0000001b12004986 */ /* 0x0001e2000c10190e */
[----:B------:R-:W-:Y:S01]  /*3f50*/  IADD3 R14, P4, R63, R22, RZ ;  /* 0x000000163f0e7210 */ /* 0x000fe20007f9e0ff */
[----:B------:R-:W-:Y:S01]  /*3f60*/  IMAD.X R21, R59, 0x1, R25, P2 ;  /* 0x000000013b157824 */ /* 0x000fe200010e0619 */
[----:B------:R-:W-:Y:S02]  /*3f70*/  ISETP.GT.AND P0, PT, R12, 0x8, P0 ;  /* 0x000000080c00780c */ /* 0x000fe40000704270 */
[----:B------:R-:W-:Y:S01]  /*3f80*/  ISETP.GT.AND P2, PT, R13, 0x30, PT ;  /* 0x000000300d00780c */ /* 0x000fe20003f44270 */
[----:B------:R-:W-:Y:S01]  /*3f90*/  IMAD.X R15, R65, 0x1, R23, P4 ;  /* 0x00000001410f7824 */ /* 0x000fe200020e0617 */
[----:B------:R-:W-:Y:S01]  /*3fa0*/  @P5 STG.E desc[UR14][R20.64], R45 ;  /* 0x0000002d14005986 */ /* 0x000fe2000c10190e */
[----:B-1----:R-:W-:-:S02]  /*3fb0*/  IADD3 R16, P5, R63, R24, RZ ;  /* 0x000000183f107210 */ /* 0x002fc40007fbe0ff */
[----:B------:R-:W-:Y:S01]  /*3fc0*/  ISETP.GT.AND P4, PT, R12, RZ, P2 ;  /* 0x000000ff0c00720c */ /* 0x000fe20001784270 */
[----:B------:R1:W-:Y:S01]  /*3fd0*/  @P1 STG.E desc[UR14][R14.64], R29 ;  /* 0x0000001d0e001986 */ /* 0x0003e2000c10190e */
[----:B------:R-:W-:Y:S01]  /*3fe0*/  ISETP.GT.AND P1, PT, R13, 0x31, PT ;  /* 0x000000310d00780c */ /* 0x000fe20003f24270 */
[----:B------:R-:W-:Y:S01]  /*3ff0*/  IMAD.X R17, R65, 0x1, R25, P5 ;  /* 0x0000000141117824 */ /* 0x000fe200028e0619 */
[----:B------:R-:W-:Y:S01]  /*4000*/  IADD3 R22, P6, R61, R18, RZ ;  /* 0x000000123d167210 */ /* 0x000fe20007fde0ff */
[----:B0-----:R-:W-:Y:S01]  /*4010*/  FMUL R27, R48, R9 ;  /* 0x00000009301b7220 */ /* 0x001fe20000400000 */
[----:B------:R-:W-:Y:S02]  /*4020*/  ISETP.GT.AND P5, PT, R12, RZ, P1 ;  /* 0x000000ff0c00720c */ /* 0x000fe40000fa4270 */
[----:B------:R0:W-:Y:S01]  /*4030*/  @P0 STG.E desc[UR14][R16.64], R47 ;  /* 0x0000002f10000986 */ /* 0x0001e2000c10190e */
[----:B------:R-:W-:Y:S01]  /*4040*/  IMAD.X R23, R59, 0x1, R19, P6 ;  /* 0x000000013b177824 */ /* 0x000fe200030e0613 */
[----:B------:R-:W-:-:S02]  /*4050*/  IADD3 R24, P0, R61, R20, RZ ;  /* 0x000000143d187210 */ /* 0x000fc40007f1e0ff */
[----:B------:R-:W-:Y:S01]  /*4060*/  ISETP.GT.AND P6, PT, R12, 0x8, P2 ;  /* 0x000000080c00780c */ /* 0x000fe200017c4270 */
[----:B-1----:R-:W-:Y:S01]  /*4070*/  FMUL R29, R50, R9 ;  /* 0x00000009321d7220 */ /* 0x002fe20000400000 */
[----:B------:R1:W-:Y:S01]  /*4080*/  @P4 STG.E desc[UR14][R22.64], R27 ;  /* 0x0000001b16004986 */ /* 0x0003e2000c10190e */
[----:B------:R-:W-:Y:S01]  /*4090*/  IMAD.X R25, R59, 0x1, R21, P0 ;  /* 0x000000013b197824 */ /* 0x000fe200000e0615 */
[----:B------:R-:W-:Y:S02]  /*40a0*/  IADD3 R14, P2, R63, R18, RZ ;  /* 0x000000123f0e7210 */ /* 0x000fe40007f5e0ff */
[----:B------:R-:W-:Y:S02]  /*40b0*/  ISETP.GT.AND P0, PT, R13, 0x38, PT ;  /* 0x000000380d00780c */ /* 0x000fe40003f04270 */
[----:B0-----:R-:W-:Y:S01]  /*40c0*/  IADD3 R16, P4, R63, R20, RZ ;  /* 0x000000143f107210 */ /* 0x001fe20007f9e0ff */
[----:B------:R-:W-:Y:S01]  /*40d0*/  @P5 STG.E desc[UR14][R24.64], R49 ;  /* 0x0000003118005986 */ /* 0x000fe2000c10190e */
[----:B------:R-:W-:Y:S01]  /*40e0*/  IMAD.X R15, R65, 0x1, R19, P2 ;  /* 0x00000001410f7824 */ /* 0x000fe200010e0613 */
[----:B------:R-:W-:-:S02]  /*40f0*/  IADD3 R18, P5, R61, R22, RZ ;  /* 0x000000163d127210 */ /* 0x000fc40007fbe0ff */
[----:B------:R-:W-:Y:S01]  /*4100*/  IMAD.X R17, R65, 0x1, R21, P4 ;  /* 0x0000000141117824 */ /* 0x000fe200020e0615 */
[----:B-1----:R-:W-:Y:S01]  /*4110*/  IADD3 R22, P4, R63, R22, RZ ;  /* 0x000000163f167210 */ /* 0x002fe20007f9e0ff */
[----:B------:R0:W-:Y:S01]  /*4120*/  @P6 STG.E desc[UR14][R14.64], R29 ;  /* 0x0000001d0e006986 */ /* 0x0001e2000c10190e */
[----:B------:R-:W-:Y:S01]  /*4130*/  ISETP.GT.AND P2, PT, R13, 0x39, PT ;  /* 0x000000390d00780c */ /* 0x000fe20003f44270 */
[--C-:B------:R-:W-:Y:S01]  /*4140*/  IMAD.X R19, R59, 0x1, R23.reuse, P5 ;  /* 0x000000013b137824 */ /* 0x100fe200028e0617 */
[C---:B------:R-:W-:Y:S01]  /*4150*/  ISETP.GT.AND P1, PT, R12.reuse, 0x8, P1 ;  /* 0x000000080c00780c */ /* 0x040fe20000f24270 */
[----:B------:R-:W-:Y:S01]  /*4160*/  IMAD.X R23, R65, 0x1, R23, P4 ;  /* 0x0000000141177824 */ /* 0x000fe200020e0617 */
[----:B------:R-:W-:Y:S01]  /*4170*/  ISETP.GT.AND P6, PT, R12, RZ, P0 ;  /* 0x000000ff0c00720c */ /* 0x000fe200007c4270 */
[----:B------:R-:W-:Y:S01]  /*4180*/  FMUL R27, R54, R9 ;  /* 0x00000009361b7220 */ /* 0x000fe20000400000 */
[----:B------:R-:W-:Y:S02]  /*4190*/  IADD3 R20, P5, R61, R24, RZ ;  /* 0x000000183d147210 */ /* 0x000fe40007fbe0ff */
[----:B------:R-:W-:-:S02]  /*41a0*/  ISETP.GT.AND P4, PT, R12, RZ, P2 ;  /* 0x000000ff0c00720c */ /* 0x000fc40001784270 */
[C---:B------:R-:W-:Y:S01]  /*41b0*/  ISETP.GT.AND P0, PT, R12.reuse, 0x8, P0 ;  /* 0x000000080c00780c */ /* 0x040fe20000704270 */
[--C-:B------:R-:W-:Y:S01]  /*41c0*/  IMAD.X R21, R59, 0x1, R25.reuse, P5 ;  /* 0x000000013b157824 */ /* 0x100fe200028e0619 */
[----:B------:R-:W-:Y:S01]  /*41d0*/  ISETP.GT.AND P2, PT, R12, 0x8, P2 ;  /* 0x000000080c00780c */ /* 0x000fe20001744270 */
[----:B0-----:R-:W-:Y:S01]  /*41e0*/  FMUL R15, R52, R9 ;  /* 0x00000009340f7220 */ /* 0x001fe20000400000 */
[----:B------:R-:W-:Y:S01]  /*41f0*/  IADD3 R12, P5, R63, R24, RZ ;  /* 0x000000183f0c7210 */ /* 0x000fe20007fbe0ff */
[----:B------:R0:W-:Y:S04]  /*4200*/  @P1 STG.E desc[UR14][R16.64], R51 ;  /* 0x0000003310001986 */ /* 0x0001e8000c10190e */
[----:B------:R-:W-:Y:S01]  /*4210*/  IMAD.X R13, R65, 0x1, R25, P5 ;  /* 0x00000001410d7824 */ /* 0x000fe200028e0619 */
[----:B------:R0:W-:Y:S04]  /*4220*/  @P6 STG.E desc[UR14][R18.64], R15 ;  /* 0x0000000f12006986 */ /* 0x0001e8000c10190e */
[----:B------:R0:W-:Y:S04]  /*4230*/  @P4 STG.E desc[UR14][R20.64], R53 ;  /* 0x0000003514004986 */ /* 0x0001e8000c10190e */
[----:B------:R0:W-:Y:S04]  /*4240*/  @P0 STG.E desc[UR14][R22.64], R27 ;  /* 0x0000001b16000986 */ /* 0x0001e8000c10190e */
[----:B------:R0:W-:Y:S02]  /*4250*/  @P2 STG.E desc[UR14][R12.64], R55 ;  /* 0x000000370c002986 */ /* 0x0001e4000c10190e */
.L_x_85:
[----:B------:R-:W-:Y:S05]  /*4260*/  BSYNC B0 ;  /* 0x0000000000007941 */ /* 0x000fea0003800000 */
.L_x_25:
[----:B------:R-:W-:Y:S01]  /*4270*/  ULDC UR8, c[0x0][0xc] ;  /* 0x0000030000087ab9 */ /* 0x000fe20000000800 */
[----:B------:R-:W-:Y:S01]  /*4280*/  ULDC UR9, c[0x0][0x10] ;  /* 0x0000040000097ab9 */ /* 0x000fe20000000800 */
[----:B0-----:R-:W0:Y:S01]  /*4290*/  LDC R13, c[0x0][0x14] ;  /* 0x00000500ff0d7b82 */ /* 0x001e220000000800 */
[----:B------:R-:W-:Y:S01]  /*42a0*/  UIMAD.WIDE.U32 UR8, UR8, UR9, URZ ;  /* 0x00000009080872a5 */ /* 0x000fe2000f8e003f */
[----:B------:R-:W-:Y:S01]  /*42b0*/  PRMT R12, RZ, 0x7610, R12 ;  /* 0x00007610ff0c7816 */ /* 0x000fe2000000000c */
[----:B-1----:R-:W-:Y:S02]  /*42c0*/  IMAD.MOV.U32 R20, RZ, RZ, -0x1 ;  /* 0xffffffffff147424 */ /* 0x002fe400078e00ff */
[----:B------:R-:W-:Y:S02]  /*42d0*/  IMAD.MOV.U32 R14, RZ, RZ, -0x1 ;  /* 0xffffffffff0e7424 */ /* 0x000fe400078e00ff */
[----:B0-----:R-:W-:-:S04]  /*42e0*/  IMAD.WIDE.U32 R4, R13, UR8, R4 ;  /* 0x000000080d047c25 */ /* 0x001fc8000f8e0004 */
[----:B------:R-:W-:Y:S01]  /*42f0*/  IMAD R13, R13, UR9, RZ ;  /* 0x000000090d0d7c24 */ /* 0x000fe2000f8e02ff */
[----:B------:R-:W-:Y:S02]  /*4300*/  ULDC.64 UR8, c[0x0][0x750] ;  /* 0x0001d40000087ab9 */ /* 0x000fe40000000a00 */
[----:B------:R-:W-:Y:S01]  /*4310*/  ISETP.GE.U32.AND P0, PT, R4, UR8, PT ;  /* 0x0000000804007c0c */ /* 0x000fe2000bf06070 */
[----:B------:R-:W-:-:S05]  /*4320*/  IMAD.IADD R5, R5, 0x1, R13 ;  /* 0x0000000105057824 */ /* 0x000fca00078e020d */
[----:B------:R-:W-:-:S13]  /*4330*/  ISETP.GE.U32.AND.EX P0, PT, R5, UR9, PT, P0 ;  /* 0x0000000905007c0c */ /* 0x000fda000bf06100 */
[----:B------:R-:W-:Y:S05]  /*4340*/  @P0 BRA `(.L_x_86) ;  /* 0x0000000400640947 */ /* 0x000fea0003800000 */
[----:B------:R-:W0:Y:S01]  /*4350*/  S2R R24, SR_CTAID.X ;  /* 0x0000000000187919 */ /* 0x000e220000002500 */
[----:B---3--:R-:W1:Y:S01]  /*4360*/  LDC.64 R18, c[0x0][0x728] ;  /* 0x0001ca00ff127b82 */ /* 0x008e620000000a00 */
[----:B------:R-:W-:Y:S01]  /*4370*/  ULDC UR7, c[0x0][0x150] ;  /* 0x0000540000077ab9 */ /* 0x000fe20000000800 */
[----:B------:R-:W-:Y:S01]  /*4380*/  IMAD.MOV.U32 R16, RZ, RZ, R4 ;  /* 0x000000ffff107224 */ /* 0x000fe200078e0004 */
[----:B--2---:R-:W2:Y:S01]  /*4390*/  S2R R26, SR_CTAID.Y ;  /* 0x00000000001a7919 */ /* 0x004ea20000002600 */
[----:B------:R-:W-:-:S04]  /*43a0*/  IMAD.MOV.U32 R17, RZ, RZ, R5 ;  /* 0x000000ffff117224 */ /* 0x000fc800078e0005 */
[----:B------:R-:W3:Y:S08]  /*43b0*/  LDC R27, c[0x0][0x144] ;  /* 0x00005100ff1b7b82 */ /* 0x000ef00000000800 */
[----:B------:R-:W2:Y:S08]  /*43c0*/  LDC R20, c[0x0][0x730] ;  /* 0x0001cc00ff147b82 */ /* 0x000eb00000000800 */
[----:B------:R-:W2:Y:S01]  /*43d0*/  LDC.64 R22, c[0x0][0x720] ;  /* 0x0001c800ff167b82 */ /* 0x000ea20000000a00 */
[----:B-1----:R-:W-:-:S04]  /*43e0*/  ISETP.NE.U32.AND P0, PT, R18, RZ, PT ;  /* 0x000000ff1200720c */ /* 0x002fc80003f05070 */
[----:B------:R-:W-:Y:S02]  /*43f0*/  ISETP.NE.AND.EX P0, PT, R19, RZ, PT, P0 ;  /* 0x000000ff1300720c */ /* 0x000fe40003f05300 */
[----:B0-----:R-:W-:-:S05]  /*4400*/  I2FP.F32.U32 R11, R24 ;  /* 0x00000018000b7245 */ /* 0x001fca0000201000 */
[----:B------:R-:W-:-:S04]  /*4410*/  FMUL R11, R11, UR7 ;  /* 0x000000070b0b7c20 */ /* 0x000fc80008400000 */
[----:B------:R0:W1:Y:S02]  /*4420*/  F2I.U32.TRUNC.NTZ R25, R11 ;  /* 0x0000000b00197305 */ /* 0x000064000020f000 */
[----:B---3--:R-:W-:Y:S05]  /*4430*/  @!P0 BRA `(.L_x_87) ;  /* 0x0000000000288947 */ /* 0x008fea0003800000 */
[----:B0-----:R-:W0:Y:S02]  /*4440*/  LDC R11, c[0x0][0x734] ;  /* 0x0001cd00ff0b7b82 */ /* 0x001e240000000800 */
        /* <DEDUP_REMOVED lines=9> */
.L_x_87:
[-CC-:B--2---:R-:W-:Y:S01]  /*44e0*/  SHF.R.U64 R21, R16, R20.reuse, R17.reuse ;  /* 0x0000001410157219 */ /* 0x184fe20000001211 */
[----:B------:R-:W2:Y:S01]  /*44f0*/  LDC.64 R34, c[0x0][0x740] ;  /* 0x0001d000ff227b82 */ /* 0x000ea20000000a00 */
[----:B0-----:R-:W-:Y:S01]  /*4500*/  SHF.R.U32.HI R11, RZ, R20, R17 ;  /* 0x00000014ff0b7219 */ /* 0x001fe20000011611 */
[----:B-1----:R-:W-:Y:S01]  /*4510*/  IMAD.MOV R25, RZ, RZ, -R25 ;  /* 0x000000ffff197224 */ /* 0x002fe200078e0a19 */
[----:B------:R-:W-:Y:S01]  /*4520*/  IADD3 R15, P0, RZ, -R21, RZ ;  /* 0x80000015ff0f7210 */ /* 0x000fe20007f1e0ff */
[----:B------:R-:W-:Y:S02]  /*4530*/  ULDC UR7, c[0x0][0x154] ;  /* 0x0000550000077ab9 */ /* 0x000fe40000000800 */
[----:B------:R-:W-:Y:S02]  /*4540*/  IMAD R30, R27, R25, R24 ;  /* 0x000000191b1e7224 */ /* 0x000fe400078e0218 */
[----:B------:R-:W0:Y:S01]  /*4550*/  LDC R16, c[0x0][0x718] ;  /* 0x0001c600ff107b82 */ /* 0x000e220000000800 */
[----:B------:R-:W-:-:S02]  /*4560*/  IMAD.X R11, RZ, RZ, ~R11, P0 ;  /* 0x000000ffff0b7224 */ /* 0x000fc400000e0e0b */
[----:B------:R-:W-:-:S04]  /*4570*/  IMAD.WIDE.U32 R12, R15, R22, R4 ;  /* 0x000000160f0c7225 */ /* 0x000fc800078e0004 */
[----:B------:R-:W-:Y:S01]  /*4580*/  IMAD R14, R11, R22, RZ ;  /* 0x000000160b0e7224 */ /* 0x000fe200078e02ff */
[----:B------:R-:W1:Y:S03]  /*4590*/  LDC R28, c[0x0][0x708] ;  /* 0x0001c200ff1c7b82 */ /* 0x000e660000000800 */
[----:B------:R-:W-:Y:S02]  /*45a0*/  IMAD R11, R15, R23, R14 ;  /* 0x000000170f0b7224 */ /* 0x000fe400078e020e */
[----:B------:R-:W-:Y:S02]  /*45b0*/  IMAD.MOV.U32 R15, RZ, RZ, 0x1 ;  /* 0x00000001ff0f7424 */ /* 0x000fe400078e00ff */
[----:B------:R-:W-:Y:S01]  /*45c0*/  IMAD.IADD R11, R13, 0x1, R11 ;  /* 0x000000010d0b7824 */ /* 0x000fe200078e020b */
[----:B----4-:R-:W3:Y:S01]  /*45d0*/  LDC R32, c[0x0][0x758] ;  /* 0x0001d600ff207b82 */ /* 0x010ee20000000800 */
[----:B------:R-:W-:-:S02]  /*45e0*/  I2FP.F32.U32 R13, R26 ;  /* 0x0000001a000d7245 */ /* 0x000fc40000201000 */
[----:B--2---:R-:W-:-:S03]  /*45f0*/  ISETP.NE.U32.AND P0, PT, R34, RZ, PT ;  /* 0x000000ff2200720c */ /* 0x004fc60003f05070 */
[----:B------:R-:W-:Y:S01]  /*4600*/  FMUL R14, R13, UR7 ;  /* 0x000000070d0e7c20 */ /* 0x000fe20008400000 */
[----:B------:R-:W-:Y:S01]  /*4610*/  ISETP.NE.AND.EX P0, PT, R35, RZ, PT, P0 ;  /* 0x000000ff2300720c */ /* 0x000fe20003f05300 */
[----:B------:R-:W2:Y:S01]  /*4620*/  LDC R25, c[0x0][0x148] ;  /* 0x00005200ff197b82 */ /* 0x000ea20000000800 */
[-CC-:B0-----:R-:W-:Y:S01]  /*4630*/  SHF.R.U64 R20, R12, R16.reuse, R11.reuse ;  /* 0x000000100c147219 */ /* 0x181fe2000000120b */
[----:B------:R0:W4:Y:S01]  /*4640*/  F2I.U32.TRUNC.NTZ R22, R14 ;  /* 0x0000000e00167305 */ /* 0x000122000020f000 */
[----:B------:R-:W-:Y:S01]  /*4650*/  SHF.R.U32.HI R11, RZ, R16, R11 ;  /* 0x00000010ff0b7219 */ /* 0x000fe2000001160b */
[----:B------:R-:W-:-:S04]  /*4660*/  IMAD.MOV.U32 R13, RZ, RZ, -0x1 ;  /* 0xffffffffff0d7424 */ /* 0x000fc800078e00ff */
[----:B------:R-:W0:Y:S01]  /*4670*/  LDC R24, c[0x0][0x700] ;  /* 0x0001c000ff187b82 */ /* 0x000e220000000800 */
[-CC-:B-1----:R-:W-:Y:S02]  /*4680*/  SHF.R.U64 R18, R20, R28.reuse, R11.reuse ;  /* 0x0000001c14127219 */ /* 0x182fe4000000120b */
[----:B------:R-:W-:-:S05]  /*4690*/  SHF.R.U32.HI R11, RZ, R28, R11 ;  /* 0x0000001cff0b7219 */ /* 0x000fca000001160b */
[----:B------:R-:W1:Y:S01]  /*46a0*/  LDC R29, c[0x0][0x748] ;  /* 0x0001d200ff1d7b82 */ /* 0x000e620000000800 */
[-C--:B---3--:R-:W-:Y:S02]  /*46b0*/  SHF.L.U32 R12, R13, R32.reuse, RZ ;  /* 0x000000200d0c7219 */ /* 0x088fe400000006ff */
[-CC-:B------:R-:W-:Y:S02]  /*46c0*/  SHF.R.U64 R23, R18, R32.reuse, R11.reuse ;  /* 0x0000002012177219 */ /* 0x180fe4000000120b */
[----:B------:R-:W-:Y:S02]  /*46d0*/  SHF.R.U32.HI R13, RZ, R32, R11 ;  /* 0x00000020ff0d7219 */ /* 0x000fe4000001160b */
[----:B------:R-:W-:Y:S01]  /*46e0*/  LOP3.LUT R27, RZ, R12, RZ, 0x33, !PT ;  /* 0x0000000cff1b7212 */ /* 0x000fe200078e33ff */
[----:B------:R-:W3:Y:S01]  /*46f0*/  LDC R31, c[0x0][0x738] ;  /* 0x0001ce00ff1f7b82 */ /* 0x000ee20000000800 */
[----:B------:R-:W-:Y:S01]  /*4700*/  SHF.L.U32 R32, R15, R32, RZ ;  /* 0x000000200f207219 */ /* 0x000fe200000006ff */
[----:B------:R-:W-:-:S06]  /*4710*/  IMAD.MOV.U32 R12, RZ, RZ, R23 ;  /* 0x000000ffff0c7224 */ /* 0x000fcc00078e0017 */
[----:B------:R-:W0:Y:S01]  /*4720*/  LDC R33, c[0x0][0x710] ;  /* 0x0001c400ff217b82 */ /* 0x000e220000000800 */
[----:B----4-:R-:W-:Y:S05]  /*4730*/  @!P0 BRA `(.L_x_88) ;  /* 0x0000000000288947 */ /* 0x010fea0003800000 */
[----:B------:R-:W4:Y:S02]  /*4740*/  LDC R12, c[0x0][0x74c] ;  /* 0x0001d300ff0c7b82 */ /* 0x000f240000000800 */
[----:B----4-:R-:W-:-:S05]  /*4750*/  IADD3 R11, P0, R23, R12, RZ ;  /* 0x0000000c170b7210 */ /* 0x010fca0007f1e0ff */
[----:B------:R-:W-:-:S04]  /*4760*/  IMAD.X R19, RZ, RZ, R13, P0 ;  /* 0x000000ffff137224 */ /* 0x000fc800000e060d */
[----:B------:R-:W-:-:S04]  /*4770*/  IMAD.WIDE.U32 R12, R19, R34, RZ ;  /* 0x00000022130c7225 */ /* 0x000fc800078e00ff */
[----:B0-----:R-:W-:-:S04]  /*4780*/  IMAD.WIDE.U32 R14, P0, R11, R35, R12 ;  /* 0x000000230b0e7225 */ /* 0x001fc8000780000c */
[----:B------:R-:W-:-:S04]  /*4790*/  IMAD.WIDE.U32 R12, R11, R34, RZ ;  /* 0x000000220b0c7225 */ /* 0x000fc800078e00ff */
[----:B------:R-:W-:Y:S01]  /*47a0*/  IMAD.X R17, RZ, RZ, RZ, P0 ;  /* 0x000000ffff117224 */ /* 0x000fe200000e06ff */
[----:B------:R-:W-:Y:S01]  /*47b0*/  IADD3 RZ, P0, R13, R14, RZ ;  /* 0x0000000e0dff7210 */ /* 0x000fe20007f1e0ff */
[----:B------:R-:W-:-:S04]  /*47c0*/  IMAD.MOV.U32 R16, RZ, RZ, R15 ;  /* 0x000000ffff107224 */ /* 0x000fc800078e000f */
[----:B------:R-:W-:-:S08]  /*47d0*/  IMAD.WIDE.U32.X R12, R19, R35, R16, P0 ;  /* 0x00000023130c7225 */ /* 0x000fd000000e0410 */
.L_x_88:
[----:B-1----:R-:W-:Y:S01]  /*47e0*/  SHF.R.U64 R11, R12, R29, R13 ;  /* 0x0000001d0c0b7219 */ /* 0x002fe2000000120d */
[----:B0-----:R-:W-:Y:S01]  /*47f0*/  VIADD R13, R24, 0xffffffff ;  /* 0xffffffff180d7836 */ /* 0x001fe20000000000 */
[----:B------:R-:W-:Y:S01]  /*4800*/  LOP3.LUT R18, R18, R27, RZ, 0xc0, !PT ;  /* 0x0000001b12127212 */ /* 0x000fe200078ec0ff */
[----:B------:R-:W-:Y:S02]  /*4810*/  IMAD.MOV R22, RZ, RZ, -R22 ;  /* 0x000000ffff167224 */ /* 0x000fe400078e0a16 */
[----:B------:R-:W-:Y:S01]  /*4820*/  IMAD.MOV R12, RZ, RZ, -R11 ;  /* 0x000000ffff0c7224 */ /* 0x000fe200078e0a0b */
[----:B------:R-:W-:Y:S01]  /*4830*/  LOP3.LUT R13, R20, R13, RZ, 0xc0, !PT ;  /* 0x0000000d140d7212 */ /* 0x000fe200078ec0ff */
[----:B--2---:R-:W-:Y:S02]  /*4840*/  @P3 IMAD R30, R25, R22, R26 ;  /* 0x00000016191e3224 */ /* 0x004fe400078e021a */
[----:B------:R-:W-:Y:S02]  /*4850*/  IMAD R11, R32, R11, R18 ;  /* 0x0000000b200b7224 */ /* 0x000fe400078e0212 */
[----:B---3--:R-:W-:-:S02]  /*4860*/  IMAD R12, R12, R31, R23 ;  /* 0x0000001f0c0c7224 */ /* 0x008fc400078e0217 */
[----:B------:R-:W-:Y:S02]  /*4870*/  IMAD R11, R11, R33, R30 ;  /* 0x000000210b0b7224 */ /* 0x000fe400078e021e */
[----:B------:R-:W-:Y:S02]  /*4880*/  IMAD R14, R12, R24, R13 ;  /* 0x000000180c0e7224 */ /* 0x000fe400078e020d */
[----:B------:R-:W-:-:S03]  /*4890*/  IMAD.MOV.U32 R15, RZ, RZ, 0x1 ;  /* 0x00000001ff0f7424 */ /* 0x000fc600078e00ff */
[----:B------:R-:W-:Y:S02]  /*48a0*/  SEL R20, R14, R11, !P3 ;  /* 0x0000000b0e147207 */ /* 0x000fe40005800000 */
[----:B------:R-:W-:Y:S01]  /*48b0*/  SEL R11, R11, R14, !P3 ;  /* 0x0000000e0b0b7207 */ /* 0x000fe20005800000 */
[----:B------:R-:W-:Y:S01]  /*48c0*/  IMAD.MOV.U32 R14, RZ, RZ, R21 ;  /* 0x000000ffff0e7224 */ /* 0x000fe200078e0015 */
[----:B------:R-:W-:-:S07]  /*48d0*/  PRMT R12, R15, 0x7610, R12 ;  /* 0x000076100f0c7816 */ /* 0x000fce000000000c */
.L_x_86:
[----:B------:R-:W-:Y:S01]  /*48e0*/  LOP3.LUT P0, RZ, R12, 0xff, RZ, 0xc0, !PT ;  /* 0x000000ff0cff7812 */ /* 0x000fe2000780c0ff */
[----:B------:R-:W-:-:S12]  /*48f0*/  IMAD.MOV.U32 R16, RZ, RZ, R11 ;  /* 0x000000ffff107224 */ /* 0x000fd800078e000b */
[----:B------:R-:W-:Y:S05]  /*4900*/  @P0 BRA `(.L_x_89) ;  /* 0xffffffc800480947 */ /* 0x000fea000383ffff */
[----:B------:R-:W-:Y:S05]  /*4910*/  EXIT ;  /* 0x000000000000794d */ /* 0x000fea0003800000 */
.L_x_7:
[----:B0-----:R-:W-:Y:S01]  /*4920*/  ULDC.64 UR4, c[0x0][0x750] ;  /* 0x0001d40000047ab9 */ /* 0x001fe20000000a00 */
        /* <DEDUP_REMOVED lines=25> */
.L_x_91:
[----:B------:R-:W0:Y:S01]  /*4ac0*/  LDC.64 R28, c[0x0][0x740] ;  /* 0x0001d000ff1c7b82 */ /* 0x000e220000000a00 */
[-CC-:B------:R-:W-:Y:S01]  /*4ad0*/  SHF.R.U64 R18, R16, R8.reuse, R17.reuse ;  /* 0x0000000810127219 */ /* 0x180fe20000001211 */
[----:B------:R-:W-:Y:S01]  /*4ae0*/  IMAD.MOV.U32 R27, RZ, RZ, 0x1 ;  /* 0x00000001ff1b7424 */ /* 0x000fe200078e00ff */
[----:B------:R-:W-:Y:S02]  /*4af0*/  SHF.R.U32.HI R3, RZ, R8, R17 ;  /* 0x00000008ff037219 */ /* 0x000fe40000011611 */
[----:B------:R-:W-:-:S03]  /*4b00*/  IADD3 R15, P0, RZ, -R18, RZ ;  /* 0x80000012ff0f7210 */ /* 0x000fc60007f1e0ff */
[----:B------:R-:W1:Y:S02]  /*4b10*/  LDC R14, c[0x0][0x718] ;  /* 0x0001c600ff0e7b82 */ /* 0x000e640000000800 */
[----:B------:R-:W-:Y:S02]  /*4b20*/  IMAD.X R3, RZ, RZ, ~R3, P0 ;  /* 0x000000ffff037224 */ /* 0x000fe400000e0e03 */
[----:B------:R-:W-:-:S04]  /*4b30*/  IMAD.WIDE.U32 R6, R15, R24, R4 ;  /* 0x000000180f067225 */ /* 0x000fc800078e0004 */
[----:B------:R-:W2:Y:S01]  /*4b40*/  LDC R16, c[0x0][0x708] ;  /* 0x0001c200ff107b82 */ /* 0x000ea20000000800 */
[----:B------:R-:W-:-:S04]  /*4b50*/  IMAD R8, R3, R24, RZ ;  /* 0x0000001803087224 */ /* 0x000fc800078e02ff */
[----:B------:R-:W-:-:S03]  /*4b60*/  IMAD R3, R15, R25, R8 ;  /* 0x000000190f037224 */ /* 0x000fc600078e0208 */
[----:B------:R-:W3:Y:S01]  /*4b70*/  LDC R26, c[0x0][0x758] ;  /* 0x0001d600ff1a7b82 */ /* 0x000ee20000000800 */
[----:B------:R-:W-:Y:S01]  /*4b80*/  IMAD.IADD R3, R7, 0x1, R3 ;  /* 0x0000000107037824 */ /* 0x000fe200078e0203 */
[----:B0-----:R-:W-:Y:S01]  /*4b90*/  ISETP.NE.U32.AND P0, PT, R28, RZ, PT ;  /* 0x000000ff1c00720c */ /* 0x001fe20003f05070 */
[----:B------:R-:W-:-:S03]  /*4ba0*/  IMAD.MOV.U32 R7, RZ, RZ, -0x1 ;  /* 0xffffffffff077424 */ /* 0x000fc600078e00ff */
        /* <DEDUP_REMOVED lines=8> */
[-C--:B---3--:R-:W-:Y:S02]  /*4c30*/  SHF.L.U32 R6, R7, R26.reuse, RZ ;  /* 0x0000001a07067219 */ /* 0x088fe400000006ff */
[--C-:B------:R-:W-:Y:S02]  /*4c40*/  SHF.R.U64 R24, R20, R26, R3.reuse ;  /* 0x0000001a14187219 */ /* 0x100fe40000001203 */
[----:B------:R-:W-:Y:S02]  /*4c50*/  LOP3.LUT R31, RZ, R6, RZ, 0x33, !PT ;  /* 0x00000006ff1f7212 */ /* 0x000fe400078e33ff */
[----:B------:R-:W-:Y:S01]  /*4c60*/  SHF.R.U32.HI R7, RZ, R26, R3 ;  /* 0x0000001aff077219 */ /* 0x000fe20000011603 */
[----:B------:R-:W3:Y:S01]  /*4c70*/  LDC R30, c[0x0][0x710] ;  /* 0x0001c400ff1e7b82 */ /* 0x000ee20000000800 */
[----:B------:R-:W-:Y:S01]  /*4c80*/  IMAD.MOV.U32 R6, RZ, RZ, R24 ;  /* 0x000000ffff067224 */ /* 0x000fe200078e0018 */
[----:B------:R-:W-:Y:S06]  /*4c90*/  @!P0 BRA `(.L_x_92) ;  /* 0x0000000000288947 */ /* 0x000fec0003800000 */
        /* <DEDUP_REMOVED lines=10> */
.L_x_92:
[----:B-1----:R-:W-:Y:S01]  /*4d40*/  SHF.R.U64 R6, R6, R23, R7 ;  /* 0x0000001706067219 */ /* 0x002fe20000001207 */
[----:B0-----:R-:W-:Y:S01]  /*4d50*/  VIADD R15, R21, 0xffffffff ;  /* 0xffffffff150f7836 */ /* 0x001fe20000000000 */
[----:B------:R-:W-:Y:S01]  /*4d60*/  SHF.L.U32 R7, R27, R26, RZ ;  /* 0x0000001a1b077219 */ /* 0x000fe200000006ff */
[----:B------:R-:W-:Y:S01]  /*4d70*/  @P3 IMAD R12, R13, R22, R10 ;  /* 0x000000160d0c3224 */ /* 0x000fe200078e020a */
[----:B------:R-:W-:Y:S01]  /*4d80*/  LOP3.LUT R3, R20, R31, RZ, 0xc0, !PT ;  /* 0x0000001f14037212 */ /* 0x000fe200078ec0ff */
[----:B------:R-:W-:Y:S01]  /*4d90*/  IMAD.MOV R11, RZ, RZ, -R6 ;  /* 0x000000ffff0b7224 */ /* 0x000fe200078e0a06 */
[----:B------:R-:W-:Y:S01]  /*4da0*/  LOP3.LUT R8, R8, R15, RZ, 0xc0, !PT ;  /* 0x0000000f08087212 */ /* 0x000fe200078ec0ff */
[----:B------:R-:W-:Y:S02]  /*4db0*/  IMAD.MOV.U32 R16, RZ, RZ, R18 ;  /* 0x000000ffff107224 */ /* 0x000fe400078e0012 */
[----:B------:R-:W-:Y:S02]  /*4dc0*/  IMAD R7, R7, R6, R3 ;  /* 0x0000000607077224 */ /* 0x000fe400078e0203 */
[----:B--2---:R-:W-:-:S02]  /*4dd0*/  IMAD R3, R11, R25, R24 ;  /* 0x000000190b037224 */ /* 0x004fc400078e0218 */
[----:B------:R-:W-:Y:S02]  /*4de0*/  IMAD.MOV.U32 R6, RZ, RZ, 0x1 ;  /* 0x00000001ff067424 */ /* 0x000fe400078e00ff */
[----:B---3--:R-:W-:Y:S02]  /*4df0*/  IMAD R7, R7, R30, R12 ;  /* 0x0000001e07077224 */ /* 0x008fe400078e020c */
[----:B------:R-:W-:Y:S01]  /*4e00*/  IMAD R8, R3, R21, R8 ;  /* 0x0000001503087224 */ /* 0x000fe200078e0208 */
[----:B------:R-:W-:-:S04]  /*4e10*/  PRMT R3, R6, 0x7610, R3 ;  /* 0x0000761006037816 */ /* 0x000fc80000000003 */
[----:B------:R-:W-:Y:S02]  /*4e20*/  SEL R6, R8, R7, !P3 ;  /* 0x0000000708067207 */ /* 0x000fe40005800000 */
[----:B------:R-:W-:-:S07]  /*4e30*/  SEL R7, R7, R8, !P3 ;  /* 0x0000000807077207 */ /* 0x000fce0005800000 */
.L_x_90:
[----:B------:R-:W-:-:S08]  /*4e40*/  NOP ;  /* 0x0000000000007918 */ /* 0x000fd00000000000 */
[----:B------:R-:W0:-:S00]  /*4e50*/  USETMAXREG.DEALLOC.CTAPOOL 0x28 ;  /* 0x00000028000079c8 */ /* 0x000e0000080e0500 */
[----:B0-----:R-:W-:-:S13]  /*4e60*/  ISETP.NE.AND P0, PT, R9, RZ, PT ;  /* 0x000000ff0900720c */ /* 0x001fda0003f05270 */
[----:B------:R-:W-:Y:S05]  /*4e70*/  @P0 EXIT ;  /* 0x000000000000094d */ /* 0x000fea0003800000 */
[----:B------:R-:W-:Y:S01]  /*4e80*/  LOP3.LUT P0, RZ, R3, 0xff, RZ, 0xc0, !PT ;  /* 0x000000ff03ff7812 */ /* 0x000fe2000780c0ff */
[----:B------:R-:W-:Y:S02]  /*4e90*/  IMAD.MOV.U32 R3, RZ, RZ, 0x1 ;  /* 0x00000001ff037424 */ /* 0x000fe400078e00ff */
[----:B------:R-:W-:-:S10]  /*4ea0*/  IMAD.MOV.U32 R17, RZ, RZ, RZ ;  /* 0x000000ffff117224 */ /* 0x000fd400078e00ff */
[----:B------:R-:W-:Y:S05]  /*4eb0*/  @!P0 BRA `(.L_x_93) ;  /* 0x0000000c00908947 */ /* 0x000fea0003800000 */
[----:B------:R-:W0:Y:S01]  /*4ec0*/  LDC R3, c[0x0][0x28c] ;  /* 0x0000a300ff037b82 */ /* 0x000e220000000800 */
[----:B------:R-:W1:Y:S01]  /*4ed0*/  S2R R12, SR_CgaCtaId ;  /* 0x00000000000c7919 */ /* 0x000e620000008800 */
[----:B------:R-:W-:Y:S01]  /*4ee0*/  ULDC UR5, c[0x0][0x758] ;  /* 0x0001d60000057ab9 */ /* 0x000fe20000000800 */
[----:B------:R-:W-:Y:S01]  /*4ef0*/  UMOV UR7, 0xffffffff ;  /* 0xffffffff00077882 */ /* 0x000fe20000000000 */
[----:B------:R-:W-:Y:S01]  /*4f00*/  ULDC UR6, c[0x0][0xc] ;  /* 0x0000030000067ab9 */ /* 0x000fe20000000800 */
[----:B------:R-:W-:Y:S01]  /*4f10*/  USHF.L.U32 UR9, UR7, UR5, URZ ;  /* 0x0000000507097299 */ /* 0x000fe2000800063f */
[----:B------:R-:W-:Y:S01]  /*4f20*/  BSSY B0, `(.L_x_93) ;  /* 0x00000dd000007945 */ /* 0x000fe20003800000 */
[----:B------:R-:W-:Y:S01]  /*4f30*/  UMOV UR8, 0x1 ;  /* 0x0000000100087882 */ /* 0x000fe20000000000 */
[----:B------:R-:W-:Y:S01]  /*4f40*/  ULDC UR7, c[0x0][0x10] ;  /* 0x0000040000077ab9 */ /* 0x000fe20000000800 */
[----:B------:R-:W-:Y:S01]  /*4f50*/  USHF.L.U32 UR5, UR8, UR5, URZ ;  /* 0x0000000508057299 */ /* 0x000fe2000800063f */
[----:B------:R-:W-:Y:S01]  /*4f60*/  IMAD.MOV.U32 R14, RZ, RZ, 0x1 ;  /* 0x00000001ff0e7424 */ /* 0x000fe200078e00ff */
[----:B------:R-:W-:Y:S01]  /*4f70*/  UIMAD.WIDE.U32 UR6, UR6, UR7, URZ ;  /* 0x00000007060672a5 */ /* 0x000fe2000f8e003f */
[----:B------:R-:W-:Y:S01]  /*4f80*/  LOP3.LUT R15, R2, 0x2, RZ, 0xfc, !PT ;  /* 0x00000002020f7812 */ /* 0x000fe200078efcff */
[----:B------:R-:W-:Y:S01]  /*4f90*/  ULDC UR8, c[0x0][0x14] ;  /* 0x0000050000087ab9 */ /* 0x000fe20000000800 */
[----:B------:R-:W-:Y:S01]  /*4fa0*/  IMAD.MOV.U32 R17, RZ, RZ, RZ ;  /* 0x000000ffff117224 */ /* 0x000fe200078e00ff */
[----:B------:R-:W-:-:S02]  /*4fb0*/  UIMAD.WIDE.U32 UR40, UR6, UR8, URZ ;  /* 0x00000008062872a5 */ /* 0x000fc4000f8e003f */
[----:B------:R-:W-:Y:S01]  /*4fc0*/  UIMAD UR7, UR7, UR8, URZ ;  /* 0x00000008070772a4 */ /* 0x000fe2000f8e023f */
[----:B------:R-:W-:Y:S01]  /*4fd0*/  ULDC UR4, c[0x0][0x700] ;  /* 0x0001c00000047ab9 */ /* 0x000fe20000000800 */
[----:B------:R-:W-:Y:S02]  /*4fe0*/  ULOP3.LUT UR6, URZ, UR9, URZ, 0x33, !UPT ;  /* 0x000000093f067292 */ /* 0x000fe4000f8e333f */
[----:B------:R-:W-:Y:S01]  /*4ff0*/  UIADD3 UR4, UR4, -0x1, URZ ;  /* 0xffffffff04047890 */ /* 0x000fe2000fffe03f */
[----:B0-----:R-:W-:Y:S01]  /*5000*/  VIADD R3, R3, 0x7f ;  /* 0x0000007f03037836 */ /* 0x001fe20000000000 */
[----:B------:R-:W-:Y:S01]  /*5010*/  UIADD3 UR7, UR41, UR7, URZ ;  /* 0x0000000729077290 */ /* 0x000fe2000fffe03f */
[----:B------:R-:W-:-:S03]  /*5020*/  ULDC.64 UR42, c[0x0][0x198] ;  /* 0x00006600002a7ab9 */ /* 0x000fc60000000a00 */
[----:B------:R-:W-:-:S04]  /*5030*/  SHF.R.S32.HI R8, RZ, 0x1f, R3 ;  /* 0x0000001fff087819 */ /* 0x000fc80000011403 */
[----:B------:R-:W-:Y:S01]  /*5040*/  LEA.HI R8, R8, R3, RZ, 0x7 ;  /* 0x0000000308087211 */ /* 0x000fe200078f38ff */
[C---:B-1----:R-:W-:Y:S02]  /*5050*/  IMAD.SHL.U32 R11, R12.reuse, 0x20, RZ ;  /* 0x000000200c0b7824 */ /* 0x042fe400078e00ff */
[----:B------:R-:W-:Y:S01]  /*5060*/  IMAD.SHL.U32 R12, R12, 0x800, RZ ;  /* 0x000008000c0c7824 */ /* 0x000fe200078e00ff */
[----:B------:R-:W-:Y:S01]  /*5070*/  SHF.R.S32.HI R10, RZ, 0x7, R8 ;  /* 0x00000007ff0a7819 */ /* 0x000fe20000011408 */
[----:B------:R-:W-:Y:S01]  /*5080*/  IMAD.MOV.U32 R3, RZ, RZ, 0x1 ;  /* 0x00000001ff037424 */ /* 0x000fe200078e00ff */
[----:B------:R-:W-:Y:S02]  /*5090*/  LOP3.LUT R11, R11, 0x20, RZ, 0xc0, !PT ;  /* 0x000000200b0b7812 */ /* 0x000fe400078ec0ff */
[----:B------:R-:W-:Y:S01]  /*50a0*/  LOP3.LUT R12, R12, 0x800, RZ, 0xc0, !PT ;  /* 0x000008000c0c7812 */ /* 0x000fe200078ec0ff */
[----:B------:R-:W-:-:S07]  /*50b0*/  VIADD R13, R10, 0x1 ;  /* 0x000000010a0d7836 */ /* 0x000fce0000000000 */
.L_x_104:
[----:B------:R-:W-:-:S03]  /*50c0*/  UMOV UR8, 0xffffffff ;  /* 0xffffffff00087882 */ /* 0x000fc60000000000 */
[----:B------:R-:W-:Y:S05]  /*50d0*/  BRA.DIV UR8, `(.L_x_94) ;  /* 0x0000001208287947 */ /* 0x000fea000b800000 */
[----:B------:R-:W-:-:S13]  /*50e0*/  ELECT P0, URZ, PT ;  /* 0x00000000003f782f */ /* 0x000fda0003800000 */
.L_x_117:
[----:B------:R-:W0:Y:S01]  /*50f0*/  LDC R8, c[0x0][0x28c] ;  /* 0x0000a300ff087b82 */ /* 0x000e220000000800 */
[----:B------:R-:W-:Y:S01]  /*5100*/  BSSY B1, `(.L_x_95) ;  /* 0x000004d000017945 */ /* 0x000fe20003800000 */
[----:B0-----:R-:W-:-:S13]  /*5110*/  ISETP.LT.OR P0, PT, R8, 0x1, !P0 ;  /* 0x000000010800780c */ /* 0x001fda0004701670 */
[----:B------:R-:W-:Y:S05]  /*5120*/  @P0 BRA `(.L_x_96) ;  /* 0x0000000400280947 */ /* 0x000fea0003800000 */
[----:B------:R-:W-:Y:S02]  /*5130*/  IMAD R19, R6, 0x40, R11 ;  /* 0x0000004006137824 */ /* 0x000fe400078e020b */
[C---:B------:R-:W-:Y:S02]  /*5140*/  IMAD.SHL.U32 R26, R7.reuse, 0x100, RZ ;  /* 0x00000100071a7824 */ /* 0x040fe400078e00ff */
[----:B------:R-:W-:Y:S02]  /*5150*/  IMAD.SHL.U32 R20, R7, 0x80, RZ ;  /* 0x0000008007147824 */ /* 0x000fe400078e00ff */
[----:B------:R-:W-:Y:S02]  /*5160*/  IMAD.MOV.U32 R23, RZ, RZ, RZ ;  /* 0x000000ffff177224 */ /* 0x000fe400078e00ff */
[----:B------:R-:W-:Y:S02]  /*5170*/  IMAD.MOV.U32 R24, RZ, RZ, 0x40 ;  /* 0x00000040ff187424 */ /* 0x000fe400078e00ff */
[----:B------:R-:W-:-:S02]  /*5180*/  IMAD.MOV.U32 R6, RZ, RZ, R13 ;  /* 0x000000ffff067224 */ /* 0x000fc400078e000d */
[----:B------:R-:W-:Y:S02]  /*5190*/  IMAD.MOV.U32 R7, RZ, RZ, R3 ;  /* 0x000000ffff077224 */ /* 0x000fe400078e0003 */
[----:B------:R-:W-:Y:S02]  /*51a0*/  IMAD.MOV.U32 R9, RZ, RZ, R17 ;  /* 0x000000ffff097224 */ /* 0x000fe400078e0011 */
[----:B------:R-:W-:-:S07]  /*51b0*/  IMAD.MOV.U32 R25, RZ, RZ, RZ ;  /* 0x000000ffff197224 */ /* 0x000fce00078e00ff */
.L_x_99:
[----:B------:R-:W0:Y:S01]  /*51c0*/  S2R R21, SR_CgaCtaId ;  /* 0x0000000000157919 */ /* 0x000e220000008800 */
[----:B------:R-:W-:Y:S02]  /*51d0*/  MOV R8, 0x400 ;  /* 0x0000040000087802 */ /* 0x000fe40000000f00 */
[----:B------:R-:W-:-:S13]  /*51e0*/  LOP3.LUT P1, RZ, R0, 0x7f, RZ, 0xc0, !PT ;  /* 0x0000007f00ff7812 */ /* 0x000fda000782c0ff */
[----:B------:R-:W1:Y:S01]  /*51f0*/  @!P1 LDC R18, c[0x0][0x640] ;  /* 0x00019000ff129b82 */ /* 0x000e620000000800 */
[----:B0-----:R-:W-:Y:S02]  /*5200*/  LEA R22, R21, R8, 0x18 ;  /* 0x0000000815167211 */ /* 0x001fe400078ec0ff */
[----:B------:R-:W-:-:S03]  /*5210*/  SHF.L.U32 R8, R7, 0x1f, RZ ;  /* 0x0000001f07087819 */ /* 0x000fc600000006ff */
[----:B------:R-:W-:-:S04]  /*5220*/  IMAD R21, R9, 0x8, R22 ;  /* 0x0000000809157824 */ /* 0x000fc800078e0216 */
[----:B------:R-:W0:Y:S02]  /*5230*/  SYNCS.PHASECHK.TRANS64.TRYWAIT P0, [R21+URZ+0x30], R8 ;  /* 0x00003008150075a7 */ /* 0x000e24000800017f */
[----:B01----:R-:W-:Y:S05]  /*5240*/  @!P0 BRA `(.L_x_97) ;  /* 0x0000000c00ec8947 */ /* 0x003fea0003800000 */
.L_x_118:
[----:B0-----:R-:W-:Y:S01]  /*5250*/  PRMT R8, R15, 0x9910, RZ ;  /* 0x000099100f087816 */ /* 0x001fe200000000ff */
[----:B------:R0:W-:Y:S03]  /*5260*/  @!P1 SYNCS.ARRIVE.TRANS64 RZ, [R21+URZ], R18 ;  /* 0x0000001215ff99a7 */ /* 0x0001e6000800003f */
[----:B------:R-:W-:-:S13]  /*5270*/  ISETP.NE.AND P0, PT, R8, 0x2, PT ;  /* 0x000000020800780c */ /* 0x000fda0003f05270 */
[----:B0-----:R-:W-:Y:S05]  /*5280*/  @P0 BRA `(.L_x_98) ;  /* 0x0000000000040947 */ /* 0x001fea0003800000 */
[----:B------:R-:W-:Y:S01]  /*5290*/  BPT.TRAP 0x1 ;  /* 0x000000040000795c */ /* 0x000fe20000300000 */
.L_x_98:
[C---:B------:R-:W-:Y:S01]  /*52a0*/  IMAD R8, R9.reuse, 0x2000, R12 ;  /* 0x0000200009087824 */ /* 0x040fe200078e020c */
[----:B------:R-:W-:Y:S01]  /*52b0*/  R2UR UR10, R24 ;  /* 0x00000000180a72ca */ /* 0x000fe200000e0000 */
[--C-:B------:R-:W-:Y:S01]  /*52c0*/  IMAD R18, R9, 0x4000, R22.reuse ;  /* 0x0000400009127824 */ /* 0x100fe200078e0216 */
[----:B------:R-:W-:Y:S01]  /*52d0*/  R2UR UR33, R21 ;  /* 0x00000000152172ca */ /* 0x000fe200000e0000 */
[--C-:B------:R-:W-:Y:S01]  /*52e0*/  IMAD R8, R8, 0x2, R22.reuse ;  /* 0x0000000208087824 */ /* 0x100fe200078e0216 */
[----:B------:R-:W-:Y:S01]  /*52f0*/  R2UR UR36, R16 ;  /* 0x00000000102472ca */ /* 0x000fe200000e0000 */
[----:B------:R-:W-:Y:S01]  /*5300*/  IMAD R22, R9, 0x800, R22 ;  /* 0x0000080009167824 */ /* 0x000fe200078e0216 */
[----:B------:R-:W-:Y:S01]  /*5310*/  R2UR UR32, R18 ;  /* 0x00000000122072ca */ /* 0x000fe200000e0000 */
[----:B------:R-:W-:Y:S01]  /*5320*/  VIADD R6, R6, 0xffffffff ;  /* 0xffffffff06067836 */ /* 0x000fe20000000000 */
[----:B------:R-:W-:Y:S01]  /*5330*/  R2UR UR8, R8 ;  /* 0x00000000080872ca */ /* 0x000fe200000e0000 */
[----:B------:R-:W-:Y:S01]  /*5340*/  UIADD3 UR14, UP0, UR42, 0xf0, URZ ;  /* 0x000000f02a0e7890 */ /* 0x000fe2000ff1e03f */
[----:B------:R-:W-:Y:S01]  /*5350*/  R2UR UR24, R22 ;  /* 0x00000000161872ca */ /* 0x000fe200000e0000 */
[----:B------:R-:W-:Y:S01]  /*5360*/  UIADD3 UR22, UP1, UR42, 0x1f0, URZ ;  /* 0x000001f02a167890 */ /* 0x000fe2000ff3e03f */
[----:B------:R-:W-:Y:S01]  /*5370*/  R2UR UR34, R23 ;  /* 0x00000000172272ca */ /* 0x000fe200000e0000 */
[----:B------:R-:W-:Y:S01]  /*5380*/  UIADD3 UR30, UP2, UR42, 0x2f0, URZ ;  /* 0x000002f02a1e7890 */ /* 0x000fe2000ff5e03f */
[----:B------:R-:W-:Y:S01]  /*5390*/  R2UR UR35, R20 ;  /* 0x00000000142372ca */ /* 0x000fe200000e0000 */
[----:B------:R-:W-:Y:S01]  /*53a0*/  UIADD3.X UR15, URZ, UR43, URZ, UP0, !UPT ;  /* 0x0000002b3f0f7290 */ /* 0x000fe200087fe43f */
[----:B------:R-:W-:Y:S01]  /*53b0*/  R2UR UR26, R26 ;  /* 0x000000001a1a72ca */ /* 0x000fe200000e0000 */
[----:B------:R-:W-:Y:S01]  /*53c0*/  UIADD3.X UR23, URZ, UR43, URZ, UP1, !UPT ;  /* 0x0000002b3f177290 */ /* 0x000fe20008ffe43f */
[----:B------:R-:W-:Y:S01]  /*53d0*/  R2UR UR27, R25 ;  /* 0x00000000191b72ca */ /* 0x000fe200000e0000 */
[----:B------:R-:W-:Y:S01]  /*53e0*/  UIADD3 UR32, UR32, 0x180, URZ ;  /* 0x0000018020207890 */ /* 0x000fe2000fffe03f */
[----:B------:R-:W-:Y:S01]  /*53f0*/  R2UR UR19, R19 ;  /* 0x00000000131372ca */ /* 0x000fe200000e0000 */
[----:B------:R-:W-:Y:S01]  /*5400*/  UIADD3 UR18, UR10, -0x40, URZ ;  /* 0xffffffc00a127890 */ /* 0x000fe2000fffe03f */
[----:B------:R-:W-:Y:S01]  /*5410*/  ISETP.GT.AND P1, PT, R6, 0x1, PT ;  /* 0x000000010600780c */ /* 0x000fe20003f24270 */
[----:B------:R-:W-:Y:S01]  /*5420*/  UIADD3 UR24, UR24, 0x30180, URZ ;  /* 0x0003018018187890 */ /* 0x000fe2000fffe03f */
[----:B------:R-:W-:Y:S01]  /*5430*/  VIADD R9, R9, 0x1 ;  /* 0x0000000109097836 */ /* 0x000fe20000000000 */
[----:B------:R-:W-:Y:S01]  /*5440*/  UIADD3 UR16, UR8, 0x18180, URZ ;  /* 0x0001818008107890 */ /* 0x000fe2000fffe03f */
[----:B------:R-:W-:Y:S01]  /*5450*/  VIADD R25, R25, 0x1 ;  /* 0x0000000119197836 */ /* 0x000fe20000000000 */
[----:B------:R-:W-:Y:S01]  /*5460*/  UIADD3.X UR31, URZ, UR43, URZ, UP2, !UPT ;  /* 0x0000002b3f1f7290 */ /* 0x000fe200097fe43f */
[----:B------:R-:W-:Y:S01]  /*5470*/  VIADD R24, R24, 0x80 ;  /* 0x0000008018187836 */ /* 0x000fe20000000000 */
[----:B------:R-:W-:Y:S01]  /*5480*/  UIADD3 UR8, UR8, 0x1a180, URZ ;  /* 0x0001a18008087890 */ /* 0x000fe2000fffe03f */
[----:B------:R-:W-:Y:S01]  /*5490*/  ISETP.NE.AND P0, PT, R9, 0x6, PT ;  /* 0x000000060900780c */ /* 0x000fe20003f05270 */
[----:B------:R-:W-:Y:S01]  /*54a0*/  UMOV UR38, 0x0 ;  /* 0x0000000000267882 */ /* 0x000fe20000000000 */
[----:B------:R-:W-:Y:S01]  /*54b0*/  UMOV UR39, 0x10000000 ;  /* 0x1000000000277882 */ /* 0x000fe20000000000 */
[----:B------:R-:W-:Y:S01]  /*54c0*/  UMOV UR25, UR33 ;  /* 0x0000002100197c82 */ /* 0x000fe20008000000 */
[----:B------:R-:W-:Y:S01]  /*54d0*/  UMOV UR28, UR36 ;  /* 0x00000024001c7c82 */ /* 0x000fe20008000000 */
[----:B------:R-:W-:Y:S01]  /*54e0*/  UMOV UR13, 0x30000 ;  /* 0x00030000000d7882 */ /* 0x000fe20000000000 */
[----:B------:R0:W-:Y:S01]  /*54f0*/  UTMALDG.3D [UR32], [UR14], desc[UR38] ;  /* 0x000026200e0075b4 */ /* 0x0001e20008011000 */
[----:B------:R-:W-:Y:S01]  /*5500*/  UMOV UR17, UR33 ;  /* 0x0000002100117c82 */ /* 0x000fe20008000000 */
[----:B------:R-:W-:Y:S01]  /*5510*/  UMOV UR20, UR36 ;  /* 0x0000002400147c82 */ /* 0x000fe20008000000 */
[----:B------:R-:W-:Y:S01]  /*5520*/  UMOV UR9, UR33 ;  /* 0x0000002100097c82 */ /* 0x000fe20008000000 */
[----:B------:R-:W-:Y:S01]  /*5530*/  UMOV UR11, UR19 ;  /* 0x00000013000b7c82 */ /* 0x000fe20008000000 */
[----:B------:R-:W-:Y:S01]  /*5540*/  UMOV UR12, UR36 ;  /* 0x00000024000c7c82 */ /* 0x000fe20008000000 */
[----:B------:R-:W-:Y:S01]  /*5550*/  SEL R8, RZ, 0x1, P0 ;  /* 0x00000001ff087807 */ /* 0x000fe20000000000 */
[----:B------:R-:W-:Y:S01]  /*5560*/  VIADD R23, R23, 0x40 ;  /* 0x0000004017177836 */ /* 0x000fe20000000000 */
[----:B------:R0:W-:Y:S01]  /*5570*/  UTMALDG.3D [UR24], [UR22], desc[UR38] ;  /* 0x00002618160075b4 */ /* 0x0001e20008011000 */
[----:B------:R-:W-:-:S02]  /*5580*/  SEL R9, R9, RZ, P0 ;  /* 0x000000ff09097207 */ /* 0x000fc40000000000 */
[----:B------:R-:W-:Y:S01]  /*5590*/  LOP3.LUT R7, R7, R8, RZ, 0x3c, !PT ;  /* 0x0000000807077212 */ /* 0x000fe200078e3cff */
[----:B------:R0:W-:Y:S01]  /*55a0*/  UTMALDG.3D.MULTICAST [UR16], [UR30], UR13, desc[UR38] ;  /* 0x000026101e0073b4 */ /* 0x0001e2000801180d */
[----:B------:R0:W-:Y:S02]  /*55b0*/  UTMALDG.3D.MULTICAST [UR8], [UR30], UR13, desc[UR38] ;  /* 0x000026081e0073b4 */ /* 0x0001e4000801180d */
[----:B0-----:R-:W-:Y:S05]  /*55c0*/  @P1 BRA `(.L_x_99) ;  /* 0xfffffff800fc1947 */ /* 0x001fea000383ffff */
.L_x_96:
[----:B------:R-:W-:Y:S05]  /*55d0*/  BSYNC B1 ;  /* 0x0000000000017941 */ /* 0x000fea0003800000 */
.L_x_95:
[----:B------:R-:W-:Y:S01]  /*55e0*/  LOP3.LUT P1, RZ, R14, 0xff, RZ, 0xc0, !PT ;  /* 0x000000ff0eff7812 */ /* 0x000fe2000782c0ff */
[C---:B------:R-:W-:Y:S01]  /*55f0*/  IMAD.IADD R17, R10.reuse, 0x1, R17 ;  /* 0x000000010a117824 */ /* 0x040fe200078e0211 */
[----:B------:R-:W-:Y:S01]  /*5600*/  ULDC.64 UR8, c[0x0][0x750] ;  /* 0x0001d40000087ab9 */ /* 0x000fe20000000a00 */
[C---:B------:R-:W-:Y:S01]  /*5610*/  ISETP.GE.U32.AND P2, PT, R10.reuse, 0x6, PT ;  /* 0x000000060a00780c */ /* 0x040fe20003f46070 */
[----:B------:R-:W-:Y:S01]  /*5620*/  BSSY B1, `(.L_x_100) ;  /* 0x000006a000017945 */ /* 0x000fe20003800000 */
[----:B------:R-:W-:Y:S01]  /*5630*/  IMAD.MOV.U32 R16, RZ, RZ, -0x1 ;  /* 0xffffffffff107424 */ /* 0x000fe200078e00ff */
[----:B------:R-:W-:Y:S02]  /*5640*/  ISETP.GT.U32.AND P0, PT, R17, 0x5, PT ;  /* 0x000000051100780c */ /* 0x000fe40003f04070 */
[----:B------:R-:W-:Y:S02]  /*5650*/  PRMT R14, RZ, 0x7610, R14 ;  /* 0x00007610ff0e7816 */ /* 0x000fe4000000000e */
[----:B------:R-:W-:-:S03]  /*5660*/  ISETP.LT.U32.AND P0, PT, R10, 0x6, P0 ;  /* 0x000000060a00780c */ /* 0x000fc60000701070 */
[----:B------:R-:W0:Y:S01]  /*5670*/  @P1 S2R R7, SR_CgaCtaId ;  /* 0x0000000000071919 */ /* 0x000e220000008800 */
[----:B------:R-:W-:-:S04]  /*5680*/  @P1 MOV R6, 0x400 ;  /* 0x0000040000061802 */ /* 0x000fc80000000f00 */
[----:B0-----:R-:W-:Y:S01]  /*5690*/  @P1 LEA R8, R7, R6, 0x18 ;  /* 0x0000000607081211 */ /* 0x001fe200078ec0ff */
[----:B------:R-:W-:Y:S01]  /*56a0*/  IMAD.WIDE.U32 R6, R17, -0x55555555, RZ ;  /* 0xaaaaaaab11067825 */ /* 0x000fe200078e00ff */
[----:B------:R-:W-:Y:S02]  /*56b0*/  SEL R6, RZ, 0x1, !P0 ;  /* 0x00000001ff067807 */ /* 0x000fe40004000000 */
[----:B------:R0:W-:Y:S01]  /*56c0*/  @P1 SYNCS.ARRIVE.TRANS64.A1T0 RZ, [R8+URZ+0x78], RZ ;  /* 0x000078ff08ff19a7 */ /* 0x0001e2000810003f */
[----:B------:R-:W-:Y:S02]  /*56d0*/  IADD3 R4, P1, R4, UR40, RZ ;  /* 0x0000002804047c10 */ /* 0x000fe4000ff3e0ff */
[----:B------:R-:W-:Y:S01]  /*56e0*/  LOP3.LUT R3, R3, R6, RZ, 0x3c, !PT ;  /* 0x0000000603037212 */ /* 0x000fe200078e3cff */
[----:B------:R-:W-:Y:S01]  /*56f0*/  IMAD.MOV.U32 R6, RZ, RZ, -0x1 ;  /* 0xffffffffff067424 */ /* 0x000fe200078e00ff */
[----:B------:R-:W-:Y:S02]  /*5700*/  IADD3.X R5, R5, UR7, RZ, P1, !PT ;  /* 0x0000000705057c10 */ /* 0x000fe40008ffe4ff */
[----:B------:R-:W-:-:S02]  /*5710*/  ISETP.GE.U32.AND P0, PT, R4, UR8, PT ;  /* 0x0000000804007c0c */ /* 0x000fc4000bf06070 */
[----:B0-----:R-:W-:Y:S01]  /*5720*/  SHF.R.U32.HI R8, RZ, 0x2, R7 ;  /* 0x00000002ff087819 */ /* 0x001fe20000011607 */
[----:B------:R-:W-:Y:S01]  /*5730*/  IMAD.MOV.U32 R7, RZ, RZ, -0x1 ;  /* 0xffffffffff077424 */ /* 0x000fe200078e00ff */
[----:B------:R-:W-:Y:S02]  /*5740*/  ISETP.GE.U32.AND.EX P0, PT, R5, UR9, PT, P0 ;  /* 0x0000000905007c0c */ /* 0x000fe4000bf06100 */
[--C-:B------:R-:W-:Y:S01]  /*5750*/  @P2 LOP3.LUT R3, R3, 0x1, R8.reuse, 0x78, !PT ;  /* 0x0000000103032812 */ /* 0x100fe200078e7808 */
[----:B------:R-:W-:Y:S01]  /*5760*/  IMAD R17, R8, -0x6, R17 ;  /* 0xfffffffa08117824 */ /* 0x000fe200078e0211 */
[----:B------:R-:W-:-:S09]  /*5770*/  PRMT R8, RZ, 0x7610, R8 ;  /* 0x00007610ff087816 */ /* 0x000fd20000000008 */
[----:B------:R-:W-:Y:S05]  /*5780*/  @P0 BRA `(.L_x_101) ;  /* 0x00000004004c0947 */ /* 0x000fea0003800000 */
[----:B------:R-:W0:Y:S01]  /*5790*/  S2R R18, SR_CTAID.X ;  /* 0x0000000000127919 */ /* 0x000e220000002500 */
[----:B------:R-:W-:Y:S01]  /*57a0*/  ULDC.64 UR8, c[0x0][0x728] ;  /* 0x0001ca0000087ab9 */ /* 0x000fe20000000a00 */
[----:B------:R-:W-:Y:S01]  /*57b0*/  ULDC UR11, c[0x0][0x730] ;  /* 0x0001cc00000b7ab9 */ /* 0x000fe20000000800 */
[----:B------:R-:W-:Y:S01]  /*57c0*/  ISETP.NE.U32.AND P0, PT, RZ, UR8, PT ;  /* 0x00000008ff007c0c */ /* 0x000fe2000bf05070 */
[----:B------:R-:W1:Y:S01]  /*57d0*/  S2R R19, SR_CTAID.Y ;  /* 0x0000000000137919 */ /* 0x000e620000002600 */
[----:B------:R-:W-:Y:S01]  /*57e0*/  ULDC UR12, c[0x0][0x150] ;  /* 0x00005400000c7ab9 */ /* 0x000fe20000000800 */
[----:B------:R-:W-:Y:S01]  /*57f0*/  IMAD.MOV.U32 R6, RZ, RZ, R4 ;  /* 0x000000ffff067224 */ /* 0x000fe200078e0004 */
[----:B------:R-:W-:Y:S01]  /*5800*/  ISETP.NE.AND.EX P0, PT, RZ, UR9, PT, P0 ;  /* 0x00000009ff007c0c */ /* 0x000fe2000bf05300 */
[----:B------:R-:W-:Y:S01]  /*5810*/  IMAD.MOV.U32 R7, RZ, RZ, R5 ;  /* 0x000000ffff077224 */ /* 0x000fe200078e0005 */
[----:B0-----:R-:W-:-:S11]  /*5820*/  I2FP.F32.U32 R20, R18 ;  /* 0x0000001200147245 */ /* 0x001fd60000201000 */
[----:B------:R-:W-:Y:S05]  /*5830*/  @!P0 BRA `(.L_x_102) ;  /* 0x0000000000288947 */ /* 0x000fea0003800000 */
[----:B------:R-:W-:Y:S02]  /*5840*/  ULDC UR10, c[0x0][0x734] ;  /* 0x0001cd00000a7ab9 */ /* 0x000fe40000000800 */
[----:B------:R-:W-:-:S05]  /*5850*/  IADD3 R7, P0, R4, UR10, RZ ;  /* 0x0000000a04077c10 */ /* 0x000fca000ff1e0ff */
[----:B------:R-:W-:-:S04]  /*5860*/  IMAD.X R21, RZ, RZ, R5, P0 ;  /* 0x000000ffff157224 */ /* 0x000fc800000e0605 */
[----:B------:R-:W-:-:S04]  /*5870*/  IMAD.WIDE.U32 R8, R21, UR8, RZ ;  /* 0x0000000815087c25 */ /* 0x000fc8000f8e00ff */
[----:B------:R-:W-:-:S04]  /*5880*/  IMAD.WIDE.U32 R8, P0, R7, UR9, R8 ;  /* 0x0000000907087c25 */ /* 0x000fc8000f800008 */
[----:B------:R-:W-:-:S04]  /*5890*/  IMAD.WIDE.U32 R6, R7, UR8, RZ ;  /* 0x0000000807067c25 */ /* 0x000fc8000f8e00ff */
[----:B------:R-:W-:Y:S01]  /*58a0*/  IMAD.MOV.U32 R6, RZ, RZ, R9 ;  /* 0x000000ffff067224 */ /* 0x000fe200078e0009 */
[----:B------:R-:W-:Y:S01]  /*58b0*/  IADD3 RZ, P1, R7, R8, RZ ;  /* 0x0000000807ff7210 */ /* 0x000fe20007f3e0ff */
[----:B------:R-:W-:-:S04]  /*58c0*/  IMAD.X R7, RZ, RZ, RZ, P0 ;  /* 0x000000ffff077224 */ /* 0x000fc800000e06ff */
[----:B------:R-:W-:-:S08]  /*58d0*/  IMAD.WIDE.U32.X R6, R21, UR9, R6, P1 ;  /* 0x0000000915067c25 */ /* 0x000fd000088e0406 */
.L_x_102:
[--C-:B------:R-:W-:Y:S01]  /*58e0*/  SHF.R.U64 R16, R6, UR11, R7.reuse ;  /* 0x0000000b06107c19 */ /* 0x100fe20008001207 */
[----:B------:R-:W-:Y:S01]  /*58f0*/  FMUL R20, R20, UR12 ;  /* 0x0000000c14147c20 */ /* 0x000fe20008400000 */
[----:B------:R-:W0:Y:S01]  /*5900*/  LDC R21, c[0x0][0x144] ;  /* 0x00005100ff157b82 */ /* 0x000e220000000800 */
[----:B-1----:R-:W-:Y:S01]  /*5910*/  I2FP.F32.U32 R8, R19 ;  /* 0x0000001300087245 */ /* 0x002fe20000201000 */
[----:B------:R-:W-:Y:S01]  /*5920*/  ULDC UR10, c[0x0][0x154] ;  /* 0x00005500000a7ab9 */ /* 0x000fe20000000800 */
[----:B------:R-:W-:Y:S01]  /*5930*/  SHF.R.U32.HI R6, RZ, UR11, R7 ;  /* 0x0000000bff067c19 */ /* 0x000fe20008011607 */
[----:B------:R-:W-:Y:S01]  /*5940*/  ULDC.64 UR8, c[0x0][0x720] ;  /* 0x0001c80000087ab9 */ /* 0x000fe20000000a00 */
[----:B------:R-:W-:Y:S01]  /*5950*/  IADD3 R7, P0, RZ, -R16, RZ ;  /* 0x80000010ff077210 */ /* 0x000fe20007f1e0ff */
[----:B------:R-:W1:Y:S01]  /*5960*/  F2I.U32.TRUNC.NTZ R20, R20 ;  /* 0x0000001400147305 */ /* 0x000e62000020f000 */
[----:B------:R-:W-:Y:S01]  /*5970*/  FMUL R8, R8, UR10 ;  /* 0x0000000a08087c20 */ /* 0x000fe20008400000 */
[----:B------:R-:W2:Y:S01]  /*5980*/  LDC R22, c[0x0][0x148] ;  /* 0x00005200ff167b82 */ /* 0x000ea20000000800 */
[----:B------:R-:W-:Y:S01]  /*5990*/  ULDC.64 UR10, c[0x0][0x740] ;  /* 0x0001d000000a7ab9 */ /* 0x000fe20000000a00 */
[----:B------:R-:W-:Y:S01]  /*59a0*/  IMAD.X R6, RZ, RZ, ~R6, P0 ;  /* 0x000000ffff067224 */ /* 0x000fe200000e0e06 */
[----:B------:R-:W-:-:S03]  /*59b0*/  ISETP.NE.U32.AND P0, PT, RZ, UR10, PT ;  /* 0x0000000aff007c0c */ /* 0x000fc6000bf05070 */
[----:B------:R-:W-:Y:S01]  /*59c0*/  IMAD R6, R6, UR8, RZ ;  /* 0x0000000806067c24 */ /* 0x000fe2000f8e02ff */
[----:B------:R-:W3:Y:S01]  /*59d0*/  F2I.U32.TRUNC.NTZ R8, R8 ;  /* 0x0000000800087305 */ /* 0x000ee2000020f000 */
[----:B------:R-:W-:Y:S02]  /*59e0*/  ISETP.NE.AND.EX P0, PT, RZ, UR11, PT, P0 ;  /* 0x0000000bff007c0c */ /* 0x000fe4000bf05300 */
[C---:B------:R-:W-:Y:S02]  /*59f0*/  IMAD R9, R7.reuse, UR9, R6 ;  /* 0x0000000907097c24 */ /* 0x040fe4000f8e0206 */
[----:B------:R-:W-:Y:S01]  /*5a00*/  IMAD.WIDE.U32 R6, R7, UR8, R4 ;  /* 0x0000000807067c25 */ /* 0x000fe2000f8e0004 */
[----:B------:R-:W-:-:S03]  /*5a10*/  ULDC UR8, c[0x0][0x718] ;  /* 0x0001c60000087ab9 */ /* 0x000fc60000000800 */
[----:B-1----:R-:W-:Y:S02]  /*5a20*/  IMAD.MOV R20, RZ, RZ, -R20 ;  /* 0x000000ffff147224 */ /* 0x002fe400078e0a14 */
[----:B------:R-:W-:Y:S02]  /*5a30*/  IMAD.IADD R7, R7, 0x1, R9 ;  /* 0x0000000107077824 */ /* 0x000fe400078e0209 */
[----:B0-----:R-:W-:-:S03]  /*5a40*/  IMAD R18, R21, R20, R18 ;  /* 0x0000001415127224 */ /* 0x001fc600078e0212 */
[--C-:B------:R-:W-:Y:S01]  /*5a50*/  SHF.R.U64 R20, R6, UR8, R7.reuse ;  /* 0x0000000806147c19 */ /* 0x100fe20008001207 */
[----:B---3--:R-:W-:Y:S01]  /*5a60*/  IMAD.MOV R6, RZ, RZ, -R8 ;  /* 0x000000ffff067224 */ /* 0x008fe200078e0a08 */
[----:B------:R-:W-:Y:S01]  /*5a70*/  SHF.R.U32.HI R7, RZ, UR8, R7 ;  /* 0x00000008ff077c19 */ /* 0x000fe20008011607 */
[----:B------:R-:W-:Y:S02]  /*5a80*/  ULDC UR8, c[0x0][0x708] ;  /* 0x0001c20000087ab9 */ /* 0x000fe40000000800 */
[----:B--2---:R-:W-:Y:S01]  /*5a90*/  @P3 IMAD R18, R22, R6, R19 ;  /* 0x0000000616123224 */ /* 0x004fe200078e0213 */
[--C-:B------:R-:W-:Y:S02]  /*5aa0*/  SHF.R.U64 R22, R20, UR8, R7.reuse ;  /* 0x0000000814167c19 */ /* 0x100fe40008001207 */
[----:B------:R-:W-:Y:S01]  /*5ab0*/  SHF.R.U32.HI R7, RZ, UR8, R7 ;  /* 0x00000008ff077c19 */ /* 0x000fe20008011607 */
[----:B------:R-:W-:-:S03]  /*5ac0*/  ULDC UR8, c[0x0][0x758] ;  /* 0x0001d60000087ab9 */ /* 0x000fc60000000800 */
[--C-:B------:R-:W-:Y:S02]  /*5ad0*/  SHF.R.U64 R19, R22, UR8, R7.reuse ;  /* 0x0000000816137c19 */ /* 0x100fe40008001207 */
[----:B------:R-:W-:-:S03]  /*5ae0*/  SHF.R.U32.HI R21, RZ, UR8, R7 ;  /* 0x00000008ff157c19 */ /* 0x000fc60008011607 */
[----:B------:R-:W-:Y:S02]  /*5af0*/  IMAD.MOV.U32 R8, RZ, RZ, R19 ;  /* 0x000000ffff087224 */ /* 0x000fe400078e0013 */
[----:B------:R-:W-:Y:S01]  /*5b00*/  IMAD.MOV.U32 R7, RZ, RZ, R21 ;  /* 0x000000ffff077224 */ /* 0x000fe200078e0015 */
[----:B------:R-:W-:Y:S06]  /*5b10*/  @!P0 BRA `(.L_x_103) ;  /* 0x00000000002c8947 */ /* 0x000fec0003800000 */
        /* <DEDUP_REMOVED lines=9> */
[----:B------:R-:W-:-:S04]  /*5bb0*/  IMAD.WIDE.U32.X R6, R21, UR11, R6, P1 ;  /* 0x0000000b15067c25 */ /* 0x000fc800088e0406 */
[----:B------:R-:W-:-:S07]  /*5bc0*/  IMAD.MOV.U32 R8, RZ, RZ, R6 ;  /* 0x000000ffff087224 */ /* 0x000fce00078e0006 */
.L_x_103:
[----:B------:R-:W-:Y:S01]  /*5bd0*/  ULDC UR8, c[0x0][0x748] ;  /* 0x0001d20000087ab9 */ /* 0x000fe20000000800 */
[----:B------:R-:W-:Y:S01]  /*5be0*/  LOP3.LUT R6, R22, UR6, RZ, 0xc0, !PT ;  /* 0x0000000616067c12 */ /* 0x000fe2000f8ec0ff */
[----:B------:R-:W-:Y:S01]  /*5bf0*/  ULDC UR9, c[0x0][0x710] ;  /* 0x0001c40000097ab9 */ /* 0x000fe20000000800 */
[----:B------:R-:W-:Y:S01]  /*5c00*/  SHF.R.U64 R7, R8, UR8, R7 ;  /* 0x0000000808077c19 */ /* 0x000fe20008001207 */
[----:B------:R-:W-:Y:S01]  /*5c10*/  ULDC UR8, c[0x0][0x738] ;  /* 0x0001ce0000087ab9 */ /* 0x000fe20000000800 */
[----:B------:R-:W-:-:S03]  /*5c20*/  LOP3.LUT R20, R20, UR4, RZ, 0xc0, !PT ;  /* 0x0000000414147c12 */ /* 0x000fc6000f8ec0ff */
[----:B------:R-:W-:Y:S02]  /*5c30*/  IMAD.MOV R8, RZ, RZ, -R7 ;  /* 0x000000ffff087224 */ /* 0x000fe400078e0a07 */
[----:B------:R-:W-:Y:S02]  /*5c40*/  IMAD R7, R7, UR5, R6 ;  /* 0x0000000507077c24 */ /* 0x000fe4000f8e0206 */
[----:B------:R-:W-:Y:S01]  /*5c50*/  IMAD R19, R8, UR8, R19 ;  /* 0x0000000808137c24 */ /* 0x000fe2000f8e0213 */
[----:B------:R-:W-:Y:S01]  /*5c60*/  ULDC UR8, c[0x0][0x700] ;  /* 0x0001c00000087ab9 */ /* 0x000fe20000000800 */
[----:B------:R-:W-:Y:S02]  /*5c70*/  IMAD R18, R7, UR9, R18 ;  /* 0x0000000907127c24 */ /* 0x000fe4000f8e0212 */
[----:B------:R-:W-:Y:S02]  /*5c80*/  IMAD R19, R19, UR8, R20 ;  /* 0x0000000813137c24 */ /* 0x000fe4000f8e0214 */
[----:B------:R-:W-:-:S03]  /*5c90*/  IMAD.MOV.U32 R8, RZ, RZ, 0x1 ;  /* 0x00000001ff087424 */ /* 0x000fc600078e00ff */
[----:B------:R-:W-:Y:S02]  /*5ca0*/  SEL R6, R19, R18, !P3 ;  /* 0x0000001213067207 */ /* 0x000fe40005800000 */
[----:B------:R-:W-:-:S07]  /*5cb0*/  SEL R7, R18, R19, !P3 ;  /* 0x0000001312077207 */ /* 0x000fce0005800000 */
.L_x_101:
[----:B------:R-:W-:Y:S05]  /*5cc0*/  BSYNC B1 ;  /* 0x0000000000017941 */ /* 0x000fea0003800000 */
.L_x_100:
[----:B------:R-:W-:-:S13]  /*5cd0*/  LOP3.LUT P0, RZ, R8, 0xff, RZ, 0xc0, !PT ;  /* 0x000000ff08ff7812 */ /* 0x000fda000780c0ff */
[----:B------:R-:W-:Y:S05]  /*5ce0*/  @P0 BRA `(.L_x_104) ;  /* 0xfffffff000f40947 */ /* 0x000fea000383ffff */
[----:B------:R-:W-:Y:S05]  /*5cf0*/  BSYNC B0 ;  /* 0x0000000000007941 */ /* 0x000fea0003800000 */
.L_x_93:
[----:B------:R-:W-:-:S03]  /*5d00*/  UMOV UR8, 0xffffffff ;  /* 0xffffffff00087882 */ /* 0x000fc60000000000 */
[----:B------:R-:W-:Y:S05]  /*5d10*/  BRA.DIV UR8, `(.L_x_105) ;  /* 0x00000006084c7947 */ /* 0x000fea000b800000 */
[----:B------:R-:W-:-:S13]  /*5d20*/  ELECT P0, URZ, PT ;  /* 0x00000000003f782f */ /* 0x000fda0003800000 */
.L_x_121:
[----:B------:R-:W-:Y:S04]  /*5d30*/  BSSY B0, `(.L_x_106) ;  /* 0x000003d000007945 */ /* 0x000fe80003800000 */
[----:B------:R-:W-:Y:S05]  /*5d40*/  @!P0 BRA `(.L_x_107) ;  /* 0x0000000000ec8947 */ /* 0x000fea0003800000 */
[----:B------:R-:W-:-:S04]  /*5d50*/  LOP3.LUT R2, R2, 0x2, RZ, 0xfc, !PT ;  /* 0x0000000202027812 */ /* 0x000fc800078efcff */
[----:B------:R-:W-:-:S13]  /*5d60*/  ISETP.NE.AND P0, PT, R2, 0x3, PT ;  /* 0x000000030200780c */ /* 0x000fda0003f05270 */
[----:B------:R-:W-:Y:S05]  /*5d70*/  @!P0 BRA `(.L_x_108) ;  /* 0x0000000000048947 */ /* 0x000fea0003800000 */
[----:B------:R-:W-:Y:S01]  /*5d80*/  BPT.TRAP 0x1 ;  /* 0x000000040000795c */ /* 0x000fe20000300000 */
.L_x_108:
[----:B------:R-:W0:Y:S01]  /*5d90*/  S2R R5, SR_CgaCtaId ;  /* 0x0000000000057919 */ /* 0x000e220000008800 */
[----:B------:R-:W-:Y:S02]  /*5da0*/  MOV R0, 0x400 ;  /* 0x0000040000007802 */ /* 0x000fe40000000f00 */
[----:B------:R-:W-:Y:S02]  /*5db0*/  SHF.L.U32 R4, R3, 0x1f, RZ ;  /* 0x0000001f03047819 */ /* 0x000fe400000006ff */
[----:B0-----:R-:W-:-:S05]  /*5dc0*/  LEA R0, R5, R0, 0x18 ;  /* 0x0000000005007211 */ /* 0x001fca00078ec0ff */
[----:B------:R-:W-:-:S04]  /*5dd0*/  VIADD R0, R0, 0x30 ;  /* 0x0000003000007836 */ /* 0x000fc80000000000 */
[C---:B------:R-:W-:Y:S02]  /*5de0*/  IMAD R7, R17.reuse, 0x8, R0 ;  /* 0x0000000811077824 */ /* 0x040fe400078e0200 */
[----:B------:R-:W-:Y:S02]  /*5df0*/  VIADD R17, R17, 0x1 ;  /* 0x0000000111117836 */ /* 0x000fe40000000000 */
[----:B------:R-:W0:Y:S03]  /*5e00*/  SYNCS.PHASECHK.TRANS64.TRYWAIT P0, [R7+URZ], R4 ;  /* 0x00000004070075a7 */ /* 0x000e26000800017f */
[----:B------:R-:W-:-:S04]  /*5e10*/  ISETP.NE.AND P1, PT, R17, 0x6, PT ;  /* 0x000000061100780c */ /* 0x000fc80003f25270 */
[----:B------:R-:W-:Y:S02]  /*5e20*/  SEL R2, RZ, 0x1, P1 ;  /* 0x00000001ff027807 */ /* 0x000fe40000800000 */
[----:B------:R-:W-:Y:S02]  /*5e30*/  SEL R17, R17, RZ, P1 ;  /* 0x000000ff11117207 */ /* 0x000fe40000800000 */
[----:B------:R-:W-:-:S03]  /*5e40*/  LOP3.LUT R6, R3, R2, RZ, 0x3c, !PT ;  /* 0x0000000203067212 */ /* 0x000fc600078e3cff */
[----:B------:R-:W-:Y:S01]  /*5e50*/  IMAD R8, R17, 0x8, R0 ;  /* 0x0000000811087824 */ /* 0x000fe200078e0200 */
[----:B------:R-:W-:Y:S01]  /*5e60*/  SHF.L.U32 R5, R6, 0x1f, RZ ;  /* 0x0000001f06057819 */ /* 0x000fe200000006ff */
[----:B0-----:R-:W-:Y:S06]  /*5e70*/  @!P0 BRA `(.L_x_109) ;  /* 0x0000000400148947 */ /* 0x001fec0003800000 */
.L_x_122:
[----:B------:R-:W1:Y:S01]  /*5e80*/  SYNCS.PHASECHK.TRANS64.TRYWAIT P0, [R8+URZ], R5 ;  /* 0x00000005080075a7 */ /* 0x000e62000800017f */
[----:B------:R-:W-:-:S05]  /*5e90*/  VIADD R2, R17, 0x1 ;  /* 0x0000000111027836 */ /* 0x000fca0000000000 */
[----:B------:R-:W-:-:S04]  /*5ea0*/  ISETP.NE.AND P1, PT, R2, 0x6, PT ;  /* 0x000000060200780c */ /* 0x000fc80003f25270 */
[----:B------:R-:W-:Y:S02]  /*5eb0*/  SEL R3, RZ, 0x1, P1 ;  /* 0x00000001ff037807 */ /* 0x000fe40000800000 */
[----:B0-----:R-:W-:Y:S02]  /*5ec0*/  SEL R7, R2, RZ, P1 ;  /* 0x000000ff02077207 */ /* 0x001fe40000800000 */
[----:B------:R-:W-:-:S03]  /*5ed0*/  LOP3.LUT R6, R6, R3, RZ, 0x3c, !PT ;  /* 0x0000000306067212 */ /* 0x000fc600078e3cff */
[----:B------:R-:W-:Y:S01]  /*5ee0*/  IMAD R9, R7, 0x8, R0 ;  /* 0x0000000807097824 */ /* 0x000fe200078e0200 */
[----:B------:R-:W-:Y:S01]  /*5ef0*/  SHF.L.U32 R4, R6, 0x1f, RZ ;  /* 0x0000001f06047819 */ /* 0x000fe200000006ff */
[----:B-1----:R-:W-:Y:S06]  /*5f00*/  @!P0 BRA `(.L_x_110) ;  /* 0x0000000400048947 */ /* 0x002fec0003800000 */
.L_x_123:
[----:B------:R-:W1:Y:S01]  /*5f10*/  SYNCS.PHASECHK.TRANS64.TRYWAIT P0, [R9+URZ], R4 ;  /* 0x00000004090075a7 */ /* 0x000e62000800017f */
[----:B------:R-:W-:-:S05]  /*5f20*/  VIADD R2, R7, 0x1 ;  /* 0x0000000107027836 */ /* 0x000fca0000000000 */
[----:B------:R-:W-:-:S04]  /*5f30*/  ISETP.NE.AND P1, PT, R2, 0x6, PT ;  /* 0x000000060200780c */ /* 0x000fc80003f25270 */
[----:B------:R-:W-:Y:S02]  /*5f40*/  SEL R3, RZ, 0x1, P1 ;  /* 0x00000001ff037807 */ /* 0x000fe40000800000 */
[----:B------:R-:W-:Y:S02]  /*5f50*/  SEL R7, R2, RZ, P1 ;  /* 0x000000ff02077207 */ /* 0x000fe40000800000 */
[----:B------:R-:W-:-:S03]  /*5f60*/  LOP3.LUT R6, R6, R3, RZ, 0x3c, !PT ;  /* 0x0000000306067212 */ /* 0x000fc600078e3cff */
[----:B0-----:R-:W-:Y:S01]  /*5f70*/  IMAD R8, R7, 0x8, R0 ;  /* 0x0000000807087824 */ /* 0x001fe200078e0200 */
[----:B------:R-:W-:Y:S01]  /*5f80*/  SHF.L.U32 R5, R6, 0x1f, RZ ;  /* 0x0000001f06057819 */ /* 0x000fe200000006ff */
[----:B-1----:R-:W-:Y:S06]  /*5f90*/  @!P0 BRA `(.L_x_111) ;  /* 0x0000000000f48947 */ /* 0x002fec0003800000 */
.L_x_124:
[----:B------:R-:W1:Y:S01]  /*5fa0*/  SYNCS.PHASECHK.TRANS64.TRYWAIT P0, [R8+URZ], R5 ;  /* 0x00000005080075a7 */ /* 0x000e62000800017f */
[----:B------:R-:W-:-:S05]  /*5fb0*/  VIADD R2, R7, 0x1 ;  /* 0x0000000107027836 */ /* 0x000fca0000000000 */
[----:B------:R-:W-:-:S04]  /*5fc0*/  ISETP.NE.AND P1, PT, R2, 0x6, PT ;  /* 0x000000060200780c */ /* 0x000fc80003f25270 */
[----:B------:R-:W-:Y:S02]  /*5fd0*/  SEL R3, RZ, 0x1, P1 ;  /* 0x00000001ff037807 */ /* 0x000fe40000800000 */
[----:B------:R-:W-:Y:S02]  /*5fe0*/  SEL R7, R2, RZ, P1 ;  /* 0x000000ff02077207 */ /* 0x000fe40000800000 */
[----:B0-----:R-:W-:-:S03]  /*5ff0*/  LOP3.LUT R9, R6, R3, RZ, 0x3c, !PT ;  /* 0x0000000306097212 */ /* 0x001fc600078e3cff */
[----:B------:R-:W-:Y:S01]  /*6000*/  IMAD R11, R7, 0x8, R0 ;  /* 0x00000008070b7824 */ /* 0x000fe200078e0200 */
[----:B------:R-:W-:Y:S01]  /*6010*/  SHF.L.U32 R6, R9, 0x1f, RZ ;  /* 0x0000001f09067819 */ /* 0x000fe200000006ff */
[----:B-1----:R-:W-:Y:S06]  /*6020*/  @!P0 BRA `(.L_x_112) ;  /* 0x0000000000e48947 */ /* 0x002fec0003800000 */
.L_x_125:
[----:B------:R-:W1:Y:S01]  /*6030*/  SYNCS.PHASECHK.TRANS64.TRYWAIT P0, [R11+URZ], R6 ;  /* 0x000000060b0075a7 */ /* 0x000e62000800017f */
[----:B------:R-:W-:-:S05]  /*6040*/  VIADD R2, R7, 0x1 ;  /* 0x0000000107027836 */ /* 0x000fca0000000000 */
[----:B------:R-:W-:-:S04]  /*6050*/  ISETP.NE.AND P1, PT, R2, 0x6, PT ;  /* 0x000000060200780c */ /* 0x000fc80003f25270 */
[----:B------:R-:W-:Y:S02]  /*6060*/  SEL R4, RZ, 0x1, P1 ;  /* 0x00000001ff047807 */ /* 0x000fe40000800000 */
[----:B------:R-:W-:Y:S02]  /*6070*/  SEL R3, R2, RZ, P1 ;  /* 0x000000ff02037207 */ /* 0x000fe40000800000 */
[----:B------:R-:W-:Y:S01]  /*6080*/  LOP3.LUT R4, R9, R4, RZ, 0x3c, !PT ;  /* 0x0000000409047212 */ /* 0x000fe200078e3cff */
[----:B-1----:R-:W-:Y:S06]  /*6090*/  @!P0 BRA `(.L_x_113) ;  /* 0x0000000000dc8947 */ /* 0x002fec0003800000 */
.L_x_126:
[----:B------:R-:W-:Y:S01]  /*60a0*/  IMAD R3, R3, 0x8, R0 ;  /* 0x0000000803037824 */ /* 0x000fe200078e0200 */
[----:B------:R-:W-:-:S07]  /*60b0*/  SHF.L.U32 R0, R4, 0x1f, RZ ;  /* 0x0000001f04007819 */ /* 0x000fce00000006ff */
.L_x_114:
[----:B--2---:R2:W3:Y:S02]  /*60c0*/  SYNCS.PHASECHK.TRANS64.TRYWAIT P0, [R3+URZ], R0 ;  /* 0x00000000030075a7 */ /* 0x0044e4000800017f */
[----:B---3--:R-:W-:Y:S05]  /*60d0*/  @!P0 NANOSLEEP.SYNCS 0x989680 ;  /* 0x009896800000895d */ /* 0x008fea0003900000 */
[----:B------:R-:W3:Y:S02]  /*60e0*/  @!P0 SYNCS.PHASECHK.TRANS64 P0, [R3+URZ], R0 ;  /* 0x00000000030085a7 */ /* 0x000ee4000800007f */
[----:B---3--:R-:W-:Y:S05]  /*60f0*/  @!P0 BRA `(.L_x_114) ;  /* 0xfffffffc00f08947 */ /* 0x008fea000383ffff */
.L_x_107:
[----:B------:R-:W-:Y:S05]  /*6100*/  BSYNC B0 ;  /* 0x0000000000007941 */ /* 0x000fea0003800000 */
.L_x_106:
[----:B------:R-:W-:Y:S05]  /*6110*/  EXIT ;  /* 0x000000000000794d */ /* 0x000fea0003800000 */
.L_x_21:
[----:B-1----:R-:W-:-:S04]  /*6120*/  IMAD.U32 R18, RZ, RZ, UR8 ;  /* 0x00000008ff127e24 */ /* 0x002fc8000f8e00ff */
[----:B------:R1:W4:Y:S03]  /*6130*/  SYNCS.PHASECHK.TRANS64.TRYWAIT P0, [R18+URZ], R15 ;  /* 0x0000000f120075a7 */ /* 0x000326000800017f */
[----:B----4-:R-:W-:Y:S05]  /*6140*/  @!P0 NANOSLEEP.SYNCS 0x989680 ;  /* 0x009896800000895d */ /* 0x010fea0003900000 */
[----:B------:R-:W4:Y:S02]  /*6150*/  @!P0 SYNCS.PHASECHK.TRANS64 P0, [R18+URZ], R15 ;  /* 0x0000000f120085a7 */ /* 0x000f24000800007f */
[----:B----4-:R-:W-:Y:S05]  /*6160*/  @!P0 BRA `(.L_x_21) ;  /* 0xfffffffc00ec8947 */ /* 0x010fea000383ffff */
[----:B------:R-:W-:Y:S05]  /*6170*/  BRA `(.L_x_20) ;  /* 0xffffffb400207947 */ /* 0x000fea000383ffff */
.L_x_94:
[----:B------:R-:W-:Y:S01]  /*6180*/  BSSY B1, `(.L_x_115) ;  /* 0x0000006000017945 */ /* 0x000fe20003800000 */
[----:B------:R-:W-:-:S07]  /*6190*/  IMAD.MOV.U32 R8, RZ, RZ, -0x1 ;  /* 0xffffffffff087424 */ /* 0x000fce00078e00ff */
[----:B------:R-:W-:Y:S05]  /*61a0*/  WARPSYNC.COLLECTIVE R8, `(.L_x_116) ;  /* 0x00000000080c7348 */ /* 0x000fea0003c00000 */
[----:B------:R-:W-:Y:S02]  /*61b0*/  ELECT P0, UR62, PT ;  /* 0x00000000003e782f */ /* 0x000fe40003800000 */
[----:B------:R-:W-:Y:S01]  /*61c0*/  MOV R8, UR62 ;  /* 0x0000003e00087c02 */ /* 0x000fe20008000f00 */
[----:B------:R-:W-:Y:S10]  /*61d0*/  ENDCOLLECTIVE ;  /* 0x000000000000791b */ /* 0x000ff40003800000 */
.L_x_116:
[----:B------:R-:W-:Y:S05]  /*61e0*/  BSYNC B1 ;  /* 0x0000000000017941 */ /* 0x000fea0003800000 */
.L_x_115:
[----:B------:R-:W-:Y:S05]  /*61f0*/  BRA `(.L_x_117) ;  /* 0xffffffec00bc7947 */ /* 0x000fea000383ffff */
.L_x_97:
[----:B0-----:R0:W1:Y:S02]  /*6200*/  SYNCS.PHASECHK.TRANS64.TRYWAIT P0, [R21+URZ+0x30], R8 ;  /* 0x00003008150075a7 */ /* 0x001064000800017f */
[----:B-1----:R-:W-:Y:S05]  /*6210*/  @!P0 NANOSLEEP.SYNCS 0x989680 ;  /* 0x009896800000895d */ /* 0x002fea0003900000 */
[----:B------:R-:W1:Y:S02]  /*6220*/  @!P0 SYNCS.PHASECHK.TRANS64 P0, [R21+URZ+0x30], R8 ;  /* 0x00003008150085a7 */ /* 0x000e64000800007f */
[----:B-1----:R-:W-:Y:S05]  /*6230*/  @!P0 BRA `(.L_x_97) ;  /* 0xfffffffc00f08947 */ /* 0x002fea000383ffff */
[----:B------:R-:W-:Y:S05]  /*6240*/  BRA `(.L_x_118) ;  /* 0xfffffff000007947 */ /* 0x000fea000383ffff */
.L_x_105:
[----:B------:R-:W-:Y:S01]  /*6250*/  BSSY B0, `(.L_x_119) ;  /* 0x0000006000007945 */ /* 0x000fe20003800000 */
[----:B------:R-:W-:-:S07]  /*6260*/  IMAD.MOV.U32 R8, RZ, RZ, -0x1 ;  /* 0xffffffffff087424 */ /* 0x000fce00078e00ff */
[----:B------:R-:W-:Y:S05]  /*6270*/  WARPSYNC.COLLECTIVE R8, `(.L_x_120) ;  /* 0x00000000080c7348 */ /* 0x000fea0003c00000 */
[----:B------:R-:W-:Y:S02]  /*6280*/  ELECT P0, UR62, PT ;  /* 0x00000000003e782f */ /* 0x000fe40003800000 */
[----:B------:R-:W-:Y:S01]  /*6290*/  MOV R8, UR62 ;  /* 0x0000003e00087c02 */ /* 0x000fe20008000f00 */
[----:B------:R-:W-:Y:S10]  /*62a0*/  ENDCOLLECTIVE ;  /* 0x000000000000791b */ /* 0x000ff40003800000 */
.L_x_120:
[----:B------:R-:W-:Y:S05]  /*62b0*/  BSYNC B0 ;  /* 0x0000000000007941 */ /* 0x000fea0003800000 */
.L_x_119:
[----:B------:R-:W-:Y:S05]  /*62c0*/  BRA `(.L_x_121) ;  /* 0xfffffff800987947 */ /* 0x000fea000383ffff */
.L_x_109:
[----:B0-----:R0:W1:Y:S02]  /*62d0*/  SYNCS.PHASECHK.TRANS64.TRYWAIT P0, [R7+URZ], R4 ;  /* 0x00000004070075a7 */ /* 0x001064000800017f */
[----:B-1----:R-:W-:Y:S05]  /*62e0*/  @!P0 NANOSLEEP.SYNCS 0x989680 ;  /* 0x009896800000895d */ /* 0x002fea0003900000 */
[----:B------:R-:W1:Y:S02]  /*62f0*/  @!P0 SYNCS.PHASECHK.TRANS64 P0, [R7+URZ], R4 ;  /* 0x00000004070085a7 */ /* 0x000e64000800007f */
[----:B-1----:R-:W-:Y:S05]  /*6300*/  @!P0 BRA `(.L_x_109) ;  /* 0xfffffffc00f08947 */ /* 0x002fea000383ffff */
[----:B------:R-:W-:Y:S05]  /*6310*/  BRA `(.L_x_122) ;  /* 0xfffffff800d87947 */ /* 0x000fea000383ffff */
.L_x_110:
[----:B0-----:R0:W1:Y:S02]  /*6320*/  SYNCS.PHASECHK.TRANS64.TRYWAIT P0, [R8+URZ], R5 ;  /* 0x00000005080075a7 */ /* 0x001064000800017f */
[----:B-1----:R-:W-:Y:S05]  /*6330*/  @!P0 NANOSLEEP.SYNCS 0x989680 ;  /* 0x009896800000895d */ /* 0x002fea0003900000 */
[----:B------:R-:W1:Y:S02]  /*6340*/  @!P0 SYNCS.PHASECHK.TRANS64 P0, [R8+URZ], R5 ;  /* 0x00000005080085a7 */ /* 0x000e64000800007f */
[----:B-1----:R-:W-:Y:S05]  /*6350*/  @!P0 BRA `(.L_x_110) ;  /* 0xfffffffc00f08947 */ /* 0x002fea000383ffff */
[----:B------:R-:W-:Y:S05]  /*6360*/  BRA `(.L_x_123) ;  /* 0xfffffff800e87947 */ /* 0x000fea000383ffff */
.L_x_111:
[----:B0-----:R0:W1:Y:S02]  /*6370*/  SYNCS.PHASECHK.TRANS64.TRYWAIT P0, [R9+URZ], R4 ;  /* 0x00000004090075a7 */ /* 0x001064000800017f */
[----:B-1----:R-:W-:Y:S05]  /*6380*/  @!P0 NANOSLEEP.SYNCS 0x989680 ;  /* 0x009896800000895d */ /* 0x002fea0003900000 */
[----:B------:R-:W1:Y:S02]  /*6390*/  @!P0 SYNCS.PHASECHK.TRANS64 P0, [R9+URZ], R4 ;  /* 0x00000004090085a7 */ /* 0x000e64000800007f */
[----:B-1----:R-:W-:Y:S05]  /*63a0*/  @!P0 BRA `(.L_x_111) ;  /* 0xfffffffc00f08947 */ /* 0x002fea000383ffff */
[----:B------:R-:W-:Y:S05]  /*63b0*/  BRA `(.L_x_124) ;  /* 0xfffffff800f87947 */ /* 0x000fea000383ffff */
.L_x_112:
[----:B0-----:R0:W1:Y:S02]  /*63c0*/  SYNCS.PHASECHK.TRANS64.TRYWAIT P0, [R8+URZ], R5 ;  /* 0x00000005080075a7 */ /* 0x001064000800017f */
[----:B-1----:R-:W-:Y:S05]  /*63d0*/  @!P0 NANOSLEEP.SYNCS 0x989680 ;  /* 0x009896800000895d */ /* 0x002fea0003900000 */
[----:B------:R-:W1:Y:S02]  /*63e0*/  @!P0 SYNCS.PHASECHK.TRANS64 P0, [R8+URZ], R5 ;  /* 0x00000005080085a7 */ /* 0x000e64000800007f */
[----:B-1----:R-:W-:Y:S05]  /*63f0*/  @!P0 BRA `(.L_x_112) ;  /* 0xfffffffc00f08947 */ /* 0x002fea000383ffff */
[----:B------:R-:W-:Y:S05]  /*6400*/  BRA `(.L_x_125) ;  /* 0xfffffffc00087947 */ /* 0x000fea000383ffff */
.L_x_113:
[----:B-1----:R1:W2:Y:S02]  /*6410*/  SYNCS.PHASECHK.TRANS64.TRYWAIT P0, [R11+URZ], R6 ;  /* 0x000000060b0075a7 */ /* 0x0022a4000800017f */
[----:B--2---:R-:W-:Y:S05]  /*6420*/  @!P0 NANOSLEEP.SYNCS 0x989680 ;  /* 0x009896800000895d */ /* 0x004fea0003900000 */
[----:B------:R-:W2:Y:S02]  /*6430*/  @!P0 SYNCS.PHASECHK.TRANS64 P0, [R11+URZ], R6 ;  /* 0x000000060b0085a7 */ /* 0x000ea4000800007f */
[----:B--2---:R-:W-:Y:S05]  /*6440*/  @!P0 BRA `(.L_x_113) ;  /* 0xfffffffc00f08947 */ /* 0x004fea000383ffff */
[----:B------:R-:W-:Y:S05]  /*6450*/  BRA `(.L_x_126) ;  /* 0xfffffffc00107947 */ /* 0x000fea000383ffff */
.L_x_127:
[----:B------:R-:W-:-:S00]  /*6460*/  BRA `(.L_x_127) ;  /* 0xfffffffc00fc7947 */ /* 0x000fc0000383ffff */
[----:B------:R-:W-:-:S00]  /*6470*/  NOP ;  /* 0x0000000000007918 */ /* 0x000fc00000000000 */
        /* <DEDUP_REMOVED lines=8> */
.L_x_128:


//--------------------- .nv.shared._ZN7cutlass13device_kernelINS_4gemm6kernel13GemmUniversalIN4cute5tupleIJiiiiEEENS1_10collective13CollectiveMmaINS1_40MainloopSm90TmaGmmaWarpSpecializedSparseILi6ENS5_IJNS4_1CILi2EEENSA_ILi1EEESC_EEENS1_35KernelTmaWarpSpecializedCooperativeEEENS5_IJNSA_ILi128EEENSA_ILi64EEESG_EEENS_6half_tENS5_IJNS4_6LayoutINS5_IJiNS5_IJSB_iEEEiEEENS5_IJlNS5_IJSC_SB_EEElEEEEENSK_INS5_IJNS5_IJNS5_IJNSA_ILi8EEESB_NSA_ILi4EEEEEEiEEENS5_IJNS5_IJNSA_ILi16EEESB_SR_EEEiEEEiEEENS5_IJNS5_IJNS5_IJSG_SU_NSA_ILi2048EEEEEENSA_ILi8192EEEEEENS5_IJNS5_IJSC_NSA_ILi1024EEENSA_ILi32EEEEEElEEElEEEEEEEESJ_NS5_IJlSC_lEEENS4_8TiledMMAINS4_8MMA_AtomIJNS4_4SM904GMMA6SPARSE26GMMA_64x64x32_F32F16F16_SSILNS1D_5MajorE0ELS1G_0ELNS1D_7ScaleInE1ELS1H_1ELNS1D_9SparseSelE0EEEEEENSK_ISD_NS5_IJSC_NSA_ILi0EEES1L_EEEEENS5_IJNS4_10UnderscoreES1O_S1O_EEEEENS4_13SM90_TMA_LOADENS4_14ComposedLayoutINS4_7SwizzleILi3ELi4ELi3EEENS4_25smem_sparse_ptr_flag_bitsILi2ELi16EEENSK_INS5_IJNS5_IJSC_SQ_EEENS5_IJSB_SH_EEEEEENS5_IJNS5_IJS1L_SG_EEESN_EEEEEEEvNS4_8identityENS4_23SM90_TMA_LOAD_MULTICASTENS1S_IS1U_NS4_18smem_ptr_flag_bitsILi16EEENSK_INS5_IJSQ_SH_EEENS5_IJSH_SC_EEEEEEEvS24_EENS_8epilogue10collective6detail29Sm90TmaWarpSpecializedAdapterINS2E_15DefaultEpilogueIfNS5_IJSC_llEEES2I_NS2D_6thread17LinearCombinationIfLi1EffLNS2J_9ScaleType4KindE0ELNS_15FloatRoundStyleE2EfEENS1_15EpilogueDefaultEEEEEvvEEEEvNT_6ParamsE --------------------------
	.section	.nv.shared._ZN7cutlass13device_kernelINS_4gemm6kernel13GemmUniversalIN4cute5tupleIJiiiiEEENS1_10collective13CollectiveMmaINS1_40MainloopSm90TmaGmmaWarpSpecializedSparseILi6ENS5_IJNS4_1CILi2EEENSA_ILi1EEESC_EEENS1_35KernelTmaWarpSpecializedCooperativeEEENS5_IJNSA_ILi128EEENSA_ILi64EEESG_EEENS_6half_tENS5_IJNS4_6LayoutINS5_IJiNS5_IJSB_iEEEiEEENS5_IJlNS5_IJSC_SB_EEElEEEEENSK_INS5_IJNS5_IJNS5_IJNSA_ILi8EEESB_NSA_ILi4EEEEEEiEEENS5_IJNS5_IJNSA_ILi16EEESB_SR_EEEiEEEiEEENS5_IJNS5_IJNS5_IJSG_SU_NSA_ILi2048EEEEEENSA_ILi8192EEEEEENS5_IJNS5_IJSC_NSA_ILi1024EEENSA_ILi32EEEEEElEEElEEEEEEEESJ_NS5_IJlSC_lEEENS4_8TiledMMAINS4_8MMA_AtomIJNS4_4SM904GMMA6SPARSE26GMMA_64x64x32_F32F16F16_SSILNS1D_5MajorE0ELS1G_0ELNS1D_7ScaleInE1ELS1H_1ELNS1D_9SparseSelE0EEEEEENSK_ISD_NS5_IJSC_NSA_ILi0EEES1L_EEEEENS5_IJNS4_10UnderscoreES1O_S1O_EEEEENS4_13SM90_TMA_LOADENS4_14ComposedLayoutINS4_7SwizzleILi3ELi4ELi3EEENS4_25smem_sparse_ptr_flag_bitsILi2ELi16EEENSK_INS5_IJNS5_IJSC_SQ_EEENS5_IJSB_SH_EEEEEENS5_IJNS5_IJS1L_SG_EEESN_EEEEEEEvNS4_8identityENS4_23SM90_TMA_LOAD_MULTICASTENS1S_IS1U_NS4_18smem_ptr_flag_bitsILi16EEENSK_INS5_IJSQ_SH_EEENS5_IJSH_SC_EEEEEEEvS24_EENS_8epilogue10collective6detail29Sm90TmaWarpSpecializedAdapterINS2E_15DefaultEpilogueIfNS5_IJSC_llEEES2I_NS2D_6thread17LinearCombinationIfLi1EffLNS2J_9ScaleType4KindE0ELNS_15FloatRoundStyleE2EfEENS1_15EpilogueDefaultEEEEEvvEEEEvNT_6ParamsE,"aw",@nobits
	.sectionflags	@""
	.align	16
	.zero		1024


//--------------------- .nv.shared.reserved.0     --------------------------
	.section	.nv.shared.reserved.0,"aw",@nobits
	.weak		__nv_reservedSMEM_offset_0_alias
	.size		__nv_reservedSMEM_offset_0_alias, 0, 0
	.other		__nv_reservedSMEM_offset_0_alias,@"STO_CUDA_RESERVED_SHARED STV_DEFAULT"
__nv_reservedSMEM_offset_0_alias:
	.zero		0


//--------------------- .nv.global                --------------------------
	.section	.nv.global,"aw",@nobits
.nv.global:
	.type		_ZN39_INTERNAL_53ad20d1_4_k_cu_18381bc7_27914cute1_E,@object
	.size		_ZN39_INTERNAL_53ad20d1_4_k_cu_18381bc7_27914cute1_E,(_ZN39_INTERNAL_53ad20d1_4_k_cu_18381bc7_27914cuda3std3__45__cpo6cbeginE - _ZN39_INTERNAL_53ad20d1_4_k_cu_18381bc7_27914cute1_E)
_ZN39_INTERNAL_53ad20d1_4_k_cu_18381bc7_27914cute1_E:
	.zero		1
	.type		_ZN39_INTERNAL_53ad20d1_4_k_cu_18381bc7_27914cuda3std3__45__cpo6cbeginE,@object
	.size		_ZN39_INTERNAL_53ad20d1_4_k_cu_18381bc7_27914cuda3std3__45__cpo6cbeginE,(_ZN39_INTERNAL_53ad20d1_4_k_cu_18381bc7_27914cuda3std3__48in_placeE - _ZN39_INTERNAL_53ad20d1_4_k_cu_18381bc7_27914cuda3std3__45__cpo6cbeginE)
_ZN39_INTERNAL_53ad20d1_4_k_cu_18381bc7_27914cuda3std3__45__cpo6cbeginE:
	.zero		1
	.type		_ZN39_INTERNAL_53ad20d1_4_k_cu_18381bc7_27914cuda3std3__48in_placeE,@object
	.size		_ZN39_INTERNAL_53ad20d1_4_k_cu_18381bc7_27914cuda3std3__48in_placeE,(_ZN39_INTERNAL_53ad20d1_4_k_cu_18381bc7_27914cuda3std6ranges3__45__cpo9iter_moveE - _ZN39_INTERNAL_53ad20d1_4_k_cu_18381bc7_27914cuda3std3__48in_placeE)
_ZN39_INTERNAL_53ad20d1_4_k_cu_18381bc7_27914cuda3std3__48in_placeE:
	.zero		1
	.type		_ZN39_INTERNAL_53ad20d1_4_k_cu_18381bc7_27914cuda3std6ranges3__45__cpo9iter_moveE,@object
	.size		_ZN39_INTERNAL_53ad20d1_4_k_cu_18381bc7_27914cuda3std6ranges3__45__cpo9iter_moveE,(_ZN39_INTERNAL_53ad20d1_4_k_cu_18381bc7_27914cuda3std3__45__cpo5beginE - _ZN39_INTERNAL_53ad20d1_4_k_cu_18381bc7_27914cuda3std6ranges3__45__cpo9iter_moveE)
_ZN39_INTERNAL_53ad20d1_4_k_cu_18381bc7_27914cuda3std6ranges3__45__cpo9iter_moveE:
	.zero		1
	.type		_ZN39_INTERNAL_53ad20d1_4_k_cu_18381bc7_27914cuda3std3__45__cpo5beginE,@object
	.size		_ZN39_INTERNAL_53ad20d1_4_k_cu_18381bc7_27914cuda3std3__45__cpo5beginE,(_ZN39_INTERNAL_53ad20d1_4_k_cu_18381bc7_27914cuda3std3__441_GLOBAL__N__53ad20d1_4_k_cu_18381bc7_27916ignoreE - _ZN39_INTERNAL_53ad20d1_4_k_cu_18381bc7_27914cuda3std3__45__cpo5beginE)
_ZN39_INTERNAL_53ad20d1_4_k_cu_18381bc7_27914cuda3std3__45__cpo5beginE:
	.zero		1
	.type		_ZN39_INTERNAL_53ad20d1_4_k_cu_18381bc7_27914cuda3std3__441_GLOBAL__N__53ad20d1_4_k_cu_18381bc7_27916ignoreE,@object
	.size		_ZN39_INTERNAL_53ad20d1_4_k_cu_18381bc7_27914cuda3std3__441_GLOBAL__N__53ad20d1_4_k_cu_18381bc7_27916ignoreE,(_ZN39_INTERNAL_53ad20d1_4_k_cu_18381bc7_27914cute7productE - _ZN39_INTERNAL_53ad20d1_4_k_cu_18381bc7_27914cuda3std3__441_GLOBAL__N__53ad20d1_4_k_cu_18381bc7_27916ignoreE)
_ZN39_INTERNAL_53ad20d1_4_k_cu_18381bc7_27914cuda3std3__441_GLOBAL__N__53ad20d1_4_k_cu_18381bc7_27916ignoreE:
	.zero		1
	.type		_ZN39_INTERNAL_53ad20d1_4_k_cu_18381bc7_27914cute7productE,@object
	.size		_ZN39_INTERNAL_53ad20d1_4_k_cu_18381bc7_27914cute7productE,(_ZN39_INTERNAL_53ad20d1_4_k_cu_18381bc7_27914cuda3std3__45__cpo3endE - _ZN39_INTERNAL_53ad20d1_4_k_cu_18381bc7_27914cute7productE)
_ZN39_INTERNAL_53ad20d1_4_k_cu_18381bc7_27914cute7productE:
	.zero		1
	.type		_ZN39_INTERNAL_53ad20d1_4_k_cu_18381bc7_27914cuda3std3__45__cpo3endE,@object
	.size		_ZN39_INTERNAL_53ad20d1_4_k_cu_18381bc7_27914cuda3std3__45__cpo3endE,(_ZN39_INTERNAL_53ad20d1_4_k_cu_18381bc7_27914cuda3std3__419piecewise_constructE - _ZN39_INTERNAL_53ad20d1_4_k_cu_18381bc7_27914cuda3std3__45__cpo3endE)
_ZN39_INTERNAL_53ad20d1_4_k_cu_18381bc7_27914cuda3std3__45__cpo3endE:
	.zero		1
	.type		_ZN39_INTERNAL_53ad20d1_4_k_cu_18381bc7_27914cuda3std3__419piecewise_constructE,@object
	.size		_ZN39_INTERNAL_53ad20d1_4_k_cu_18381bc7_27914cuda3std3__419piecewise_constructE,(_ZN39_INTERNAL_53ad20d1_4_k_cu_18381bc7_27914cuda3std3__45__cpo4cendE - _ZN39_INTERNAL_53ad20d1_4_k_cu_18381bc7_27914cuda3std3__419piecewise_constructE)
_ZN39_INTERNAL_53ad20d1_4_k_cu_18381bc7_27914cuda3std3__419piecewise_constructE:
	.zero		1
	.type		_ZN39_INTERNAL_53ad20d1_4_k_cu_18381bc7_27914cuda3std3__45__cpo4cendE,@object
	.size		_ZN39_INTERNAL_53ad20d1_4_k_cu_18381bc7_27914cuda3std3__45__cpo4cendE,(_ZN39_INTERNAL_53ad20d1_4_k_cu_18381bc7_27914cuda3std6ranges3__45__cpo4swapE - _ZN39_INTERNAL_53ad20d1_4_k_cu_18381bc7_27914cuda3std3__45__cpo4cendE)
_ZN39_INTERNAL_53ad20d1_4_k_cu_18381bc7_27914cuda3std3__45__cpo4cendE:
	.zero		1
	.type		_ZN39_INTERNAL_53ad20d1_4_k_cu_18381bc7_27914cuda3std6ranges3__45__cpo4swapE,@object
	.size		_ZN39_INTERNAL_53ad20d1_4_k_cu_18381bc7_27914cuda3std6ranges3__45__cpo4swapE,(.L_7 - _ZN39_INTERNAL_53ad20d1_4_k_cu_18381bc7_27914cuda3std6ranges3__45__cpo4swapE)
_ZN39_INTERNAL_53ad20d1_4_k_cu_18381bc7_27914cuda3std6ranges3__45__cpo4swapE:
	.zero		1
.L_7:


//--------------------- .nv.constant0._ZN7cutlass13device_kernelINS_4gemm6kernel13GemmUniversalIN4cute5tupleIJiiiiEEENS1_10collective13CollectiveMmaINS1_40MainloopSm90TmaGmmaWarpSpecializedSparseILi6ENS5_IJNS4_1CILi2EEENSA_ILi1EEESC_EEENS1_35KernelTmaWarpSpecializedCooperativeEEENS5_IJNSA_ILi128EEENSA_ILi64EEESG_EEENS_6half_tENS5_IJNS4_6LayoutINS5_IJiNS5_IJSB_iEEEiEEENS5_IJlNS5_IJSC_SB_EEElEEEEENSK_INS5_IJNS5_IJNS5_IJNSA_ILi8EEESB_NSA_ILi4EEEEEEiEEENS5_IJNS5_IJNSA_ILi16EEESB_SR_EEEiEEEiEEENS5_IJNS5_IJNS5_IJSG_SU_NSA_ILi2048EEEEEENSA_ILi8192EEEEEENS5_IJNS5_IJSC_NSA_ILi1024EEENSA_ILi32EEEEEElEEElEEEEEEEESJ_NS5_IJlSC_lEEENS4_8TiledMMAINS4_8MMA_AtomIJNS4_4SM904GMMA6SPARSE26GMMA_64x64x32_F32F16F16_SSILNS1D_5MajorE0ELS1G_0ELNS1D_7ScaleInE1ELS1H_1ELNS1D_9SparseSelE0EEEEEENSK_ISD_NS5_IJSC_NSA_ILi0EEES1L_EEEEENS5_IJNS4_10UnderscoreES1O_S1O_EEEEENS4_13SM90_TMA_LOADENS4_14ComposedLayoutINS4_7SwizzleILi3ELi4ELi3EEENS4_25smem_sparse_ptr_flag_bitsILi2ELi16EEENSK_INS5_IJNS5_IJSC_SQ_EEENS5_IJSB_SH_EEEEEENS5_IJNS5_IJS1L_SG_EEESN_EEEEEEEvNS4_8identityENS4_23SM90_TMA_LOAD_MULTICASTENS1S_IS1U_NS4_18smem_ptr_flag_bitsILi16EEENSK_INS5_IJSQ_SH_EEENS5_IJSH_SC_EEEEEEEvS24_EENS_8epilogue10collective6detail29Sm90TmaWarpSpecializedAdapterINS2E_15DefaultEpilogueIfNS5_IJSC_llEEES2I_NS2D_6thread17LinearCombinationIfLi1EffLNS2J_9ScaleType4KindE0ELNS_15FloatRoundStyleE2EfEENS1_15EpilogueDefaultEEEEEvvEEEEvNT_6ParamsE --------------------------
	.section	.nv.constant0._ZN7cutlass13device_kernelINS_4gemm6kernel13GemmUniversalIN4cute5tupleIJiiiiEEENS1_10collective13CollectiveMmaINS1_40MainloopSm90TmaGmmaWarpSpecializedSparseILi6ENS5_IJNS4_1CILi2EEENSA_ILi1EEESC_EEENS1_35KernelTmaWarpSpecializedCooperativeEEENS5_IJNSA_ILi128EEENSA_ILi64EEESG_EEENS_6half_tENS5_IJNS4_6LayoutINS5_IJiNS5_IJSB_iEEEiEEENS5_IJlNS5_IJSC_SB_EEElEEEEENSK_INS5_IJNS5_IJNS5_IJNSA_ILi8EEESB_NSA_ILi4EEEEEEiEEENS5_IJNS5_IJNSA_ILi16EEESB_SR_EEEiEEEiEEENS5_IJNS5_IJNS5_IJSG_SU_NSA_ILi2048EEEEEENSA_ILi8192EEEEEENS5_IJNS5_IJSC_NSA_ILi1024EEENSA_ILi32EEEEEElEEElEEEEEEEESJ_NS5_IJlSC_lEEENS4_8TiledMMAINS4_8MMA_AtomIJNS4_4SM904GMMA6SPARSE26GMMA_64x64x32_F32F16F16_SSILNS1D_5MajorE0ELS1G_0ELNS1D_7ScaleInE1ELS1H_1ELNS1D_9SparseSelE0EEEEEENSK_ISD_NS5_IJSC_NSA_ILi0EEES1L_EEEEENS5_IJNS4_10UnderscoreES1O_S1O_EEEEENS4_13SM90_TMA_LOADENS4_14ComposedLayoutINS4_7SwizzleILi3ELi4ELi3EEENS4_25smem_sparse_ptr_flag_bitsILi2ELi16EEENSK_INS5_IJNS5_IJSC_SQ_EEENS5_IJSB_SH_EEEEEENS5_IJNS5_IJS1L_SG_EEESN_EEEEEEEvNS4_8identityENS4_23SM90_TMA_LOAD_MULTICASTENS1S_IS1U_NS4_18smem_ptr_flag_bitsILi16EEENSK_INS5_IJSQ_SH_EEENS5_IJSH_SC_EEEEEEEvS24_EENS_8epilogue10collective6detail29Sm90TmaWarpSpecializedAdapterINS2E_15DefaultEpilogueIfNS5_IJSC_llEEES2I_NS2D_6thread17LinearCombinationIfLi1EffLNS2J_9ScaleType4KindE0ELNS_15FloatRoundStyleE2EfEENS1_15EpilogueDefaultEEEEEvvEEEEvNT_6ParamsE,"a",@progbits
	.sectionflags	@""
	.align	4
.nv.constant0._ZN7cutlass13device_kernelINS_4gemm6kernel13GemmUniversalIN4cute5tupleIJiiiiEEENS1_10collective13CollectiveMmaINS1_40MainloopSm90TmaGmmaWarpSpecializedSparseILi6ENS5_IJNS4_1CILi2EEENSA_ILi1EEESC_EEENS1_35KernelTmaWarpSpecializedCooperativeEEENS5_IJNSA_ILi128EEENSA_ILi64EEESG_EEENS_6half_tENS5_IJNS4_6LayoutINS5_IJiNS5_IJSB_iEEEiEEENS5_IJlNS5_IJSC_SB_EEElEEEEENSK_INS5_IJNS5_IJNS5_IJNSA_ILi8EEESB_NSA_ILi4EEEEEEiEEENS5_IJNS5_IJNSA_ILi16EEESB_SR_EEEiEEEiEEENS5_IJNS5_IJNS5_IJSG_SU_NSA_ILi2048EEEEEENSA_ILi8192EEEEEENS5_IJNS5_IJSC_NSA_ILi1024EEENSA_ILi32EEEEEElEEElEEEEEEEESJ_NS5_IJlSC_lEEENS4_8TiledMMAINS4_8MMA_AtomIJNS4_4SM904GMMA6SPARSE26GMMA_64x64x32_F32F16F16_SSILNS1D_5MajorE0ELS1G_0ELNS1D_7ScaleInE1ELS1H_1ELNS1D_9SparseSelE0EEEEEENSK_ISD_NS5_IJSC_NSA_ILi0EEES1L_EEEEENS5_IJNS4_10UnderscoreES1O_S1O_EEEEENS4_13SM90_TMA_LOADENS4_14ComposedLayoutINS4_7SwizzleILi3ELi4ELi3EEENS4_25smem_sparse_ptr_flag_bitsILi2ELi16EEENSK_INS5_IJNS5_IJSC_SQ_EEENS5_IJSB_SH_EEEEEENS5_IJNS5_IJS1L_SG_EEESN_EEEEEEEvNS4_8identityENS4_23SM90_TMA_LOAD_MULTICASTENS1S_IS1U_NS4_18smem_ptr_flag_bitsILi16EEENSK_INS5_IJSQ_SH_EEENS5_IJSH_SC_EEEEEEEvS24_EENS_8epilogue10collective6detail29Sm90TmaWarpSpecializedAdapterINS2E_15DefaultEpilogueIfNS5_IJSC_llEEES2I_NS2D_6thread17LinearCombinationIfLi1EffLNS2J_9ScaleType4KindE0ELNS_15FloatRoundStyleE2EfEENS1_15EpilogueDefaultEEEEEvvEEEEvNT_6ParamsE:
	.zero		1920


//--------------------- SYMBOLS --------------------------

	.type		.nv.reservedSmem.offset0,@object
	.size		.nv.reservedSmem.offset0,0x4
